def gluon_tcgen05(
    a_ptr,
    b_ptr,
    c_ptr,
    M,
    N,
    K,
    stride_am,
    stride_bk,
    stride_cm,
    BLOCK_M: gl.constexpr,
    BLOCK_N: gl.constexpr,
    BLOCK_K: gl.constexpr,
    DTYPE: gl.constexpr,
    A_LAYOUT: gl.constexpr,
    B_LAYOUT: gl.constexpr,
    C_LAYOUT: gl.constexpr,
    B_SHAPE: gl.constexpr,
    TMEM_LAYOUT: gl.constexpr,
    TMEM_REG: gl.constexpr,
    TRANS_B: gl.constexpr,
    NUM_BUFFERS: gl.constexpr,
):
    a_desc = tma.make_tensor_descriptor(
        a_ptr, [M, K], [stride_am, 1], [BLOCK_M, BLOCK_K], A_LAYOUT
    )
    b_desc = tma.make_tensor_descriptor(
        b_ptr,
        [N, K] if TRANS_B else [K, N],
        [stride_bk, 1],
        B_SHAPE,
        B_LAYOUT,
    )
    c_desc = tma.make_tensor_descriptor(
        c_ptr, [M, N], [stride_cm, 1], [BLOCK_M, BLOCK_N], C_LAYOUT
    )

    a_bufs = gl.allocate_shared_memory(
        DTYPE, [NUM_BUFFERS, BLOCK_M, BLOCK_K], A_LAYOUT
    )
    b_bufs = gl.allocate_shared_memory(DTYPE, [NUM_BUFFERS] + B_SHAPE, B_LAYOUT)

    pid_m = gl.program_id(0)
    pid_n = gl.program_id(1)
    off_m = pid_m * BLOCK_M
    off_n = pid_n * BLOCK_N

    tma_bars = gl.allocate_shared_memory(
        gl.int64, [NUM_BUFFERS, 1], mbarrier.MBarrierLayout()
    )
    mma_bars = gl.allocate_shared_memory(
        gl.int64, [NUM_BUFFERS, 1], mbarrier.MBarrierLayout()
    )
    for i in gl.static_range(NUM_BUFFERS):
        mbarrier.init(tma_bars.index(i), count=1)
        mbarrier.init(mma_bars.index(i), count=1)

    acc_tmem = allocate_tensor_memory(gl.float32, [BLOCK_M, BLOCK_N], TMEM_LAYOUT)
    idx = 0
    phase = 0
    use_acc = False
    for k in range(0, K, BLOCK_K):
        a = a_bufs.index(idx)
        b = b_bufs.index(idx)
        tma_bar = tma_bars.index(idx)
        mma_bar = mma_bars.index(idx)
        mbarrier.expect(
            tma_bar, a_desc.block_type.nbytes + b_desc.block_type.nbytes
        )
        tma.async_copy_global_to_shared(a_desc, [off_m, k], tma_bar, a)
        tma.async_copy_global_to_shared(
            b_desc, [off_n, k] if TRANS_B else [k, off_n], tma_bar, b
        )
        mbarrier.wait(tma_bar, phase=phase)

        if TRANS_B:
            b = b.permute((1, 0))
        tcgen05_mma(a, b, acc_tmem, use_acc=use_acc)
        tcgen05_commit(mma_bar)
        mbarrier.wait(mma_bar, phase=phase)
        use_acc = True

        idx += 1
        if idx == NUM_BUFFERS:
            idx = 0
            phase ^= 1

    for i in gl.static_range(NUM_BUFFERS):
        mbarrier.invalidate(tma_bars.index(i))
        mbarrier.invalidate(mma_bars.index(i))

    acc = acc_tmem.load(TMEM_REG)
    c_smem = gl.allocate_shared_memory(DTYPE, [BLOCK_M, BLOCK_N], C_LAYOUT)
    c_smem.store(acc.to(DTYPE))
    fence_async_shared()
    tma.async_copy_shared_to_global(c_desc, [off_m, off_n], c_smem)
    tma.store_wait(pendings=0)

# config = {"BLOCK_K": 64, "BLOCK_M": 64, "BLOCK_N": 128, "arch": "sm_100", "dtype": "fp8e4m3", "num_buffers": 2, "num_warps": 8, "trans_b": 1}
# arch = sm_100


// ===== COMPILED SASS (sm_100a) =====

	.target	sm_100a

	.elftype	@"ET_EXEC"


//--------------------- .note.nv.tkinfo           --------------------------
	.section	.note.nv.tkinfo,"",@"SHT_NOTE"
	.sectionflags	@"SHF_NOTE_NV_TKINFO"
	.tkinfo
        /*0018*/ 	.word	0x00000081
        /*0030*/ 	.string	""
        /*0030*/ 	.string	"ptxas-blackwell"
        /*0030*/ 	.string	"Cuda compilation tools, release 12.9, V12.9.86"
        /*0030*/ 	.string	"Build cuda_12.9.r12.9/compiler.36037853_0"
        /*0030*/ 	.string	"-v  -suppress-debug-info  -lineinfo  -arch sm_100a "



//--------------------- .note.nv.cuver            --------------------------
	.section	.note.nv.cuver,"",@"SHT_NOTE"
	.sectionflags	@"SHF_NOTE_NV_CUVER"
        /*0018*/ 	.short	0x0001
        /*001a*/ 	.short	0x0064
        /*001c*/ 	.short	0x0001
        /*001e*/ 	.short	0x0000
        /*0020*/ 	.short	0x0001
        /*0022*/ 	.short	0x0000


//--------------------- .nv.info                  --------------------------
	.section	.nv.info,"",@"SHT_CUDA_INFO"
	.align	4


	//----- nvinfo : EIATTR_REGCOUNT
	.align		4
        /*0000*/ 	.byte	0x04, 0x2f
        /*0002*/ 	.short	(.L_4 - .L_3)
	.align		4
.L_3:
        /*0004*/ 	.word	index@(gluon_tcgen05)
        /*0008*/ 	.word	0x00000027


	//----- nvinfo : EIATTR_FRAME_SIZE
	.align		4
.L_4:
        /*000c*/ 	.byte	0x04, 0x11
        /*000e*/ 	.short	(.L_6 - .L_5)
	.align		4
.L_5:
        /*0010*/ 	.word	index@($__internal_2_$__cuda_sm10x_tcgen05_guardrail_trap_unallocated_columns_being_dealloced)
        /*0014*/ 	.word	0x00000000


	//----- nvinfo : EIATTR_FRAME_SIZE
	.align		4
.L_6:
        /*0018*/ 	.byte	0x04, 0x11
        /*001a*/ 	.short	(.L_8 - .L_7)
	.align		4
.L_7:
        /*001c*/ 	.word	index@($__internal_1_$__cuda_sm10x_tcgen05_guardrail_trap_phase_invalid_during_alloc)
        /*0020*/ 	.word	0x00000000


	//----- nvinfo : EIATTR_FRAME_SIZE
	.align		4
.L_8:
        /*0024*/ 	.byte	0x04, 0x11
        /*0026*/ 	.short	(.L_10 - .L_9)
	.align		4
.L_9:
        /*0028*/ 	.word	index@($__internal_0_$__cuda_sm10x_tcgen05_guardrail_trap_col_being_dealloced_not_returned_by_alloc)
        /*002c*/ 	.word	0x00000000


	//----- nvinfo : EIATTR_FRAME_SIZE
	.align		4
.L_10:
        /*0030*/ 	.byte	0x04, 0x11
        /*0032*/ 	.short	(.L_12 - .L_11)
	.align		4
.L_11:
        /*0034*/ 	.word	index@(gluon_tcgen05)
        /*0038*/ 	.word	0x00000000


	//----- nvinfo : EIATTR_MIN_STACK_SIZE
	.align		4
.L_12:
        /*003c*/ 	.byte	0x04, 0x12
        /*003e*/ 	.short	(.L_14 - .L_13)
	.align		4
.L_13:
        /*0040*/ 	.word	index@(gluon_tcgen05)
        /*0044*/ 	.word	0x00000000
.L_14:


//--------------------- .nv.info.gluon_tcgen05    --------------------------
	.section	.nv.info.gluon_tcgen05,"",@"SHT_CUDA_INFO"
	.sectionflags	@""
	.align	4


	//----- nvinfo : EIATTR_CUDA_API_VERSION
	.align		4
        /*0000*/ 	.byte	0x04, 0x37
        /*0002*/ 	.short	(.L_16 - .L_15)
.L_15:
        /*0004*/ 	.word	0x00000081


	//----- nvinfo : EIATTR_KPARAM_INFO
	.align		4
.L_16:
        /*0008*/ 	.byte	0x04, 0x17
        /*000a*/ 	.short	(.L_18 - .L_17)
.L_17:
        /*000c*/ 	.word	0x00000000
        /*0010*/ 	.short	0x000a
        /*0012*/ 	.short	0x0048
        /*0014*/ 	.byte	0x00, 0xf4, 0x21, 0x00


	//----- nvinfo : EIATTR_KPARAM_INFO
	.align		4
.L_18:
        /*0018*/ 	.byte	0x04, 0x17
        /*001a*/ 	.short	(.L_20 - .L_19)
.L_19:
        /*001c*/ 	.word	0x00000000
        /*0020*/ 	.short	0x0009
        /*0022*/ 	.short	0x0040
        /*0024*/ 	.byte	0x00, 0xf4, 0x21, 0x00


	//----- nvinfo : EIATTR_KPARAM_INFO
	.align		4
.L_20:
        /*0028*/ 	.byte	0x04, 0x17
        /*002a*/ 	.short	(.L_22 - .L_21)
.L_21:
        /*002c*/ 	.word	0x00000000
        /*0030*/ 	.short	0x0008
        /*0032*/ 	.short	0x0038
        /*0034*/ 	.byte	0x00, 0xf0, 0x21, 0x00


	//----- nvinfo : EIATTR_KPARAM_INFO
	.align		4
.L_22:
        /*0038*/ 	.byte	0x04, 0x17
        /*003a*/ 	.short	(.L_24 - .L_23)
.L_23:
        /*003c*/ 	.word	0x00000000
        /*0040*/ 	.short	0x0007
        /*0042*/ 	.short	0x0030
        /*0044*/ 	.byte	0x00, 0xf0, 0x21, 0x00


	//----- nvinfo : EIATTR_KPARAM_INFO
	.align		4
.L_24:
        /*0048*/ 	.byte	0x04, 0x17
        /*004a*/ 	.short	(.L_26 - .L_25)
.L_25:
        /*004c*/ 	.word	0x00000000
        /*0050*/ 	.short	0x0006
        /*0052*/ 	.short	0x0028
        /*0054*/ 	.byte	0x00, 0xf0, 0x21, 0x00


	//----- nvinfo : EIATTR_KPARAM_INFO
	.align		4
.L_26:
        /*0058*/ 	.byte	0x04, 0x17
        /*005a*/ 	.short	(.L_28 - .L_27)
.L_27:
        /*005c*/ 	.word	0x00000000
        /*0060*/ 	.short	0x0005
        /*0062*/ 	.short	0x0020
        /*0064*/ 	.byte	0x00, 0xf0, 0x11, 0x00


	//----- nvinfo : EIATTR_KPARAM_INFO
	.align		4
.L_28:
        /*0068*/ 	.byte	0x04, 0x17
        /*006a*/ 	.short	(.L_30 - .L_29)
.L_29:
        /*006c*/ 	.word	0x00000000
        /*0070*/ 	.short	0x0004
        /*0072*/ 	.short	0x001c
        /*0074*/ 	.byte	0x00, 0xf0, 0x11, 0x00


	//----- nvinfo : EIATTR_KPARAM_INFO
	.align		4
.L_30:
        /*0078*/ 	.byte	0x04, 0x17
        /*007a*/ 	.short	(.L_32 - .L_31)
.L_31:
        /*007c*/ 	.word	0x00000000
        /*0080*/ 	.short	0x0003
        /*0082*/ 	.short	0x0018
        /*0084*/ 	.byte	0x00, 0xf0, 0x11, 0x00


	//----- nvinfo : EIATTR_KPARAM_INFO
	.align		4
.L_32:
        /*0088*/ 	.byte	0x04, 0x17
        /*008a*/ 	.short	(.L_34 - .L_33)
.L_33:
        /*008c*/ 	.word	0x00000000
        /*0090*/ 	.short	0x0002
        /*0092*/ 	.short	0x0010
        /*0094*/ 	.byte	0x00, 0xf4, 0x21, 0x00


	//----- nvinfo : EIATTR_KPARAM_INFO
	.align		4
.L_34:
        /*0098*/ 	.byte	0x04, 0x17
        /*009a*/ 	.short	(.L_36 - .L_35)
.L_35:
        /*009c*/ 	.word	0x00000000
        /*00a0*/ 	.short	0x0001
        /*00a2*/ 	.short	0x0008
        /*00a4*/ 	.byte	0x00, 0xf4, 0x21, 0x00


	//----- nvinfo : EIATTR_KPARAM_INFO
	.align		4
.L_36:
        /*00a8*/ 	.byte	0x04, 0x17
        /*00aa*/ 	.short	(.L_38 - .L_37)
.L_37:
        /*00ac*/ 	.word	0x00000000
        /*00b0*/ 	.short	0x0000
        /*00b2*/ 	.short	0x0000
        /*00b4*/ 	.byte	0x00, 0xf4, 0x21, 0x00


	//----- nvinfo : EIATTR_AT_ENTRY_FRAGMENTS
	.align		4
.L_38:
        /*00b8*/ 	.byte	0x04, 0x4f
        /*00ba*/ 	.short	(.L_40 - .L_39)


	//   ....[0]....
.L_39:
        /*00bc*/ 	.word	0x00000004


	//----- nvinfo : EIATTR_RESERVED_SMEM_USED
	.align		4
.L_40:
        /*00c0*/ 	.byte	0x01, 0x41
	.zero		2


	//----- nvinfo : EIATTR_SPARSE_MMA_MASK
	.align		4
        /*00c4*/ 	.byte	0x03, 0x50
        /*00c6*/ 	.short	0x0000


	//----- nvinfo : EIATTR_TCGEN05_1CTA_USED
	.align		4
        /*00c8*/ 	.byte	0x01, 0x51
	.zero		2


	//----- nvinfo : EIATTR_MAXREG_COUNT
	.align		4
        /*00cc*/ 	.byte	0x03, 0x1b
        /*00ce*/ 	.short	0x00ff


	//----- nvinfo : EIATTR_NUM_BARRIERS
	.align		4
        /*00d0*/ 	.byte	0x02, 0x4c
        /*00d2*/ 	.byte	0x01
	.zero		1


	//----- nvinfo : EIATTR_INT_WARP_WIDE_INSTR_OFFSETS
	.align		4
        /*00d4*/ 	.byte	0x04, 0x31
        /*00d6*/ 	.short	(.L_42 - .L_41)


	//   ....[0]....
.L_41:
        /*00d8*/ 	.word	0x00001690


	//   ....[1]....
        /*00dc*/ 	.word	0x000016b0


	//   ....[2]....
        /*00e0*/ 	.word	0x00001740


	//   ....[3]....
        /*00e4*/ 	.word	0x00001900


	//   ....[4]....
        /*00e8*/ 	.word	0x00001910


	//   ....[5]....
        /*00ec*/ 	.word	0x00001970


	//   ....[6]....
        /*00f0*/ 	.word	0x00001980


	//   ....[7]....
        /*00f4*/ 	.word	0x00001bb0


	//   ....[8]....
        /*00f8*/ 	.word	0x00001bc0


	//   ....[9]....
        /*00fc*/ 	.word	0x00001d40


	//   ....[10]....
        /*0100*/ 	.word	0x00001d70


	//   ....[11]....
        /*0104*/ 	.word	0x00001da0


	//   ....[12]....
        /*0108*/ 	.word	0x00001dc0


	//   ....[13]....
        /*010c*/ 	.word	0x00001fe0


	//   ....[14]....
        /*0110*/ 	.word	0x00001ff0


	//   ....[15]....
        /*0114*/ 	.word	0x00002310


	//   ....[16]....
        /*0118*/ 	.word	0x00002320


	//   ....[17]....
        /*011c*/ 	.word	0x00002660


	//   ....[18]....
        /*0120*/ 	.word	0x000026b0


	//----- nvinfo : EIATTR_COOP_GROUP_MASK_REGIDS
	.align		4
.L_42:
        /*0124*/ 	.byte	0x04, 0x29
        /*0126*/ 	.short	(.L_44 - .L_43)


	//   ....[0]....
.L_43:
        /*0128*/ 	.word	0xffffffff


	//   ....[1]....
        /*012c*/ 	.word	0xffffffff


	//   ....[2]....
        /*0130*/ 	.word	0xffffffff


	//   ....[3]....
        /*0134*/ 	.word	0xffffffff


	//   ....[4]....
        /*0138*/ 	.word	0xffffffff


	//   ....[5]....
        /*013c*/ 	.word	0xffffffff


	//   ....[6]....
        /*0140*/ 	.word	0xffffffff


	//   ....[7]....
        /*0144*/ 	.word	0xffffffff


	//   ....[8]....
        /*0148*/ 	.word	0xffffffff


	//   ....[9]....
        /*014c*/ 	.word	0xffffffff


	//----- nvinfo : EIATTR_COOP_GROUP_INSTR_OFFSETS
	.align		4
.L_44:
        /*0150*/ 	.byte	0x04, 0x28
        /*0152*/ 	.short	(.L_46 - .L_45)


	//   ....[0]....
.L_45:
        /*0154*/ 	.word	0x00000050


	//   ....[1]....
        /*0158*/ 	.word	0x00000310


	//   ....[2]....
        /*015c*/ 	.word	0x000004f0


	//   ....[3]....
        /*0160*/ 	.word	0x00000980


	//   ....[4]....
        /*0164*/ 	.word	0x00000ac0


	//   ....[5]....
        /*0168*/ 	.word	0x00000fa0


	//   ....[6]....
        /*016c*/ 	.word	0x000010e0


	//   ....[7]....
        /*0170*/ 	.word	0x00001530


	//   ....[8]....
        /*0174*/ 	.word	0x000024f0


	//   ....[9]....
        /*0178*/ 	.word	0x00002760


	//----- nvinfo : EIATTR_VRC_CTA_INIT_COUNT
	.align		4
.L_46:
        /*017c*/ 	.byte	0x02, 0x4a
        /*017e*/ 	.byte	0x80
	.zero		1


	//----- nvinfo : EIATTR_MBARRIER_INSTR_OFFSETS
	.align		4
        /*0180*/ 	.byte	0x04, 0x39
        /*0182*/ 	.short	(.L_48 - .L_47)


	//   ....[0]....
.L_47:
        /*0184*/ 	.word	0x00001760
        /*0188*/ 	.word	0x000000ff
        /*018c*/ 	.word	0x00006000
        /*0190*/ 	.short	0x0100
        /*0192*/ 	.byte	0x08
	.zero		1


	//   ....[1]....
        /*0194*/ 	.word	0x00001770
        /*0198*/ 	.word	0x000000ff
        /*019c*/ 	.word	0x00006010
        /*01a0*/ 	.short	0x0100
        /*01a2*/ 	.byte	0x08
	.zero		1


	//   ....[2]....
        /*01a4*/ 	.word	0x00001820
        /*01a8*/ 	.word	0x000000ff
        /*01ac*/ 	.word	0x00006008
        /*01b0*/ 	.short	0x0100
        /*01b2*/ 	.byte	0x08
	.zero		1


	//   ....[3]....
        /*01b4*/ 	.word	0x00001830
        /*01b8*/ 	.word	0x000000ff
        /*01bc*/ 	.word	0x00006018
        /*01c0*/ 	.short	0x0100
        /*01c2*/ 	.byte	0x08
	.zero		1


	//   ....[4]....
        /*01c4*/ 	.word	0x00001a10
        /*01c8*/ 	.word	0x000000ff
        /*01cc*/ 	.word	0x00006000
        /*01d0*/ 	.short	0x010a
        /*01d2*/ 	.byte	0x08
	.zero		1


	//   ....[5]....
        /*01d4*/ 	.word	0x00001c10
        /*01d8*/ 	.word	0x000000ff
        /*01dc*/ 	.word	0x00006010
        /*01e0*/ 	.short	0x010a
        /*01e2*/ 	.byte	0x08
	.zero		1


	//   ....[6]....
        /*01e4*/ 	.word	0x00001e40
        /*01e8*/ 	.word	0x000000ff
        /*01ec*/ 	.word	0x00006000
        /*01f0*/ 	.short	0x010a
        /*01f2*/ 	.byte	0x1c
	.zero		1


	//   ....[7]....
        /*01f4*/ 	.word	0x00002030
        /*01f8*/ 	.word	0x000000ff
        /*01fc*/ 	.word	0x00006010
        /*0200*/ 	.short	0x010a
        /*0202*/ 	.byte	0x1c
	.zero		1


	//   ....[8]....
        /*0204*/ 	.word	0x00002130
        /*0208*/ 	.word	0x000000ff
        /*020c*/ 	.word	0x00006000
        /*0210*/ 	.short	0x0108
        /*0212*/ 	.byte	0x08
	.zero		1


	//   ....[9]....
        /*0214*/ 	.word	0x00002140
        /*0218*/ 	.word	0x000000ff
        /*021c*/ 	.word	0x00006010
        /*0220*/ 	.short	0x0108
        /*0222*/ 	.byte	0x08
	.zero		1


	//   ....[10]....
        /*0224*/ 	.word	0x00002190
        /*0228*/ 	.word	0x000000ff
        /*022c*/ 	.word	0x00006008
        /*0230*/ 	.short	0x0108
        /*0232*/ 	.byte	0x08
	.zero		1


	//   ....[11]....
        /*0234*/ 	.word	0x000021a0
        /*0238*/ 	.word	0x000000ff
        /*023c*/ 	.word	0x00006018
        /*0240*/ 	.short	0x0108
        /*0242*/ 	.byte	0x08
	.zero		1


	//   ....[12]....
        /*0244*/ 	.word	0x00002780
        /*0248*/ 	.word	0x000000ff
        /*024c*/ 	.word	0x00006000
        /*0250*/ 	.short	0x010a
        /*0252*/ 	.byte	0x08
	.zero		1


	//   ....[13]....
        /*0254*/ 	.word	0x000027b0
        /*0258*/ 	.word	0x000000ff
        /*025c*/ 	.word	0x00006010
        /*0260*/ 	.short	0x010a
        /*0262*/ 	.byte	0x08
	.zero		1


	//   ....[14]....
        /*0264*/ 	.word	0x000027e0
        /*0268*/ 	.word	0x000000ff
        /*026c*/ 	.word	0x00006000
        /*0270*/ 	.short	0x010a
        /*0272*/ 	.byte	0x1c
	.zero		1


	//   ....[15]....
        /*0274*/ 	.word	0x00002810
        /*0278*/ 	.word	0x000000ff
        /*027c*/ 	.word	0x00006010
        /*0280*/ 	.short	0x010a
        /*0282*/ 	.byte	0x1c
	.zero		1


	//----- nvinfo : EIATTR_NUM_MBARRIERS
	.align		4
.L_48:
        /*0284*/ 	.byte	0x03, 0x38
        /*0286*/ 	.short	0x0004


	//----- nvinfo : EIATTR_EXIT_INSTR_OFFSETS
	.align		4
        /*0288*/ 	.byte	0x04, 0x1c
        /*028a*/ 	.short	(.L_50 - .L_49)


	//   ....[0]....
.L_49:
        /*028c*/ 	.word	0x00002770


	//----- nvinfo : EIATTR_REQNTID
	.align		4
.L_50:
        /*0290*/ 	.byte	0x04, 0x10
        /*0292*/ 	.short	(.L_52 - .L_51)
.L_51:
        /*0294*/ 	.word	0x00000100
        /*0298*/ 	.word	0x00000001
        /*029c*/ 	.word	0x00000001


	//----- nvinfo : EIATTR_CRS_STACK_SIZE
	.align		4
.L_52:
        /*02a0*/ 	.byte	0x04, 0x1e
        /*02a2*/ 	.short	(.L_54 - .L_53)
.L_53:
        /*02a4*/ 	.word	0x00000000


	//----- nvinfo : EIATTR_CBANK_PARAM_SIZE
	.align		4
.L_54:
        /*02a8*/ 	.byte	0x03, 0x19
        /*02aa*/ 	.short	0x0050


	//----- nvinfo : EIATTR_PARAM_CBANK
	.align		4
        /*02ac*/ 	.byte	0x04, 0x0a
        /*02ae*/ 	.short	(.L_56 - .L_55)
	.align		4
.L_55:
        /*02b0*/ 	.word	index@(.nv.constant0.gluon_tcgen05)
        /*02b4*/ 	.short	0x0380
        /*02b6*/ 	.short	0x0050


	//----- nvinfo : EIATTR_SW_WAR
	.align		4
.L_56:
        /*02b8*/ 	.byte	0x04, 0x36
        /*02ba*/ 	.short	(.L_58 - .L_57)
.L_57:
        /*02bc*/ 	.word	0x00000008
.L_58:


//--------------------- .nv.compat                --------------------------
	.section	.nv.compat,"",@"SHT_CUDA_COMPAT_INFO"
	.align	4
        /*0000*/ 	.byte	0x02, 0x02, 0x02, 0x00, 0x02, 0x05, 0x05, 0x00, 0x02, 0x03, 0x03, 0x00, 0x02, 0x06, 0x01, 0x00


//--------------------- .nv.callgraph             --------------------------
	.section	.nv.callgraph,"",@"SHT_CUDA_CALLGRAPH"
	.align	4
	.sectionentsize	8
	.align		4
        /*0000*/ 	.word	0x00000000
	.align		4
        /*0004*/ 	.word	0xffffffff
	.align		4
        /*0008*/ 	.word	0x00000000
	.align		4
        /*000c*/ 	.word	0xfffffffe
	.align		4
        /*0010*/ 	.word	0x00000000
	.align		4
        /*0014*/ 	.word	0xfffffffd
	.align		4
        /*0018*/ 	.word	0x00000000
	.align		4
        /*001c*/ 	.word	0xfffffffc


//--------------------- .text.gluon_tcgen05       --------------------------
	.section	.text.gluon_tcgen05,"ax",@progbits
	.align	128
        .global         gluon_tcgen05
        .type           gluon_tcgen05,@function
        .size           gluon_tcgen05,(.L_x_78 - gluon_tcgen05)
        .other          gluon_tcgen05,@"STO_CUDA_ENTRY STV_DEFAULT"
gluon_tcgen05:
.text.gluon_tcgen05:
[----:B------:R-:W1:Y:S01]  /*0000*/  LDC R1, c[0x0][0x37c] ;  /* 0x0000df00ff017b82 */ /* 0x000e620000000800 */
[----:B------:R-:W2:Y:S02]  /*0010*/  S2R R0, SR_TID.X ;  /* 0x0000000000007919 */ /* 0x000ea40000002100 */
[----:B--2---:R-:W-:-:S13]  /*0020*/  ISETP.GE.U32.AND P2, PT, R0, 0x20, PT ;  /* 0x000000200000780c */ /* 0x004fda0003f46070 */
[----:B------:R-:W-:Y:S05]  /*0030*/  @P2 BRA `(.L_x_0) ;  /* 0x0000000000b82947 */ /* 0x000fea0003800000 */
[----:B------:R-:W2:Y:S01]  /*0040*/  S2UR UR6, SR_CgaCtaId ;  /* 0x00000000000679c3 */ /* 0x000ea20000008800 */
[----:B------:R-:W-:Y:S01]  /*0050*/  NOP ;  /* 0x0000000000007918 */ /* 0x000fe20000000000 */
[----:B------:R-:W-:Y:S02]  /*0060*/  UMOV UR4, 0x40 ;  /* 0x0000004000047882 */ /* 0x000fe40000000000 */
[----:B--2---:R-:W-:-:S09]  /*0070*/  ULEA UR4, UR6, UR4, 0x18 ;  /* 0x0000000406047291 */ /* 0x004fd2000f8ec0ff */
[----:B------:R-:W2:Y:S01]  /*0080*/  LDS.U8 R2, [UR4] ;  /* 0x00000004ff027984 */ /* 0x000ea20008000000 */
[----:B------:R-:W-:Y:S02]  /*0090*/  UMOV UR4, 0x400 ;  /* 0x0000040000047882 */ /* 0x000fe40000000000 */
[----:B------:R-:W-:Y:S01]  /*00a0*/  ULEA UR4, UR6, UR4, 0x18 ;  /* 0x0000000406047291 */ /* 0x000fe2000f8ec0ff */
[----:B--2---:R-:W-:-:S13]  /*00b0*/  ISETP.NE.AND P0, PT, R2, RZ, PT ;  /* 0x000000ff0200720c */ /* 0x004fda0003f05270 */
[----:B------:R-:W-:Y:S05]  /*00c0*/  @P0 BRA `(.L_x_1) ;  /* 0x00000000007c0947 */ /* 0x000fea0003800000 */
[----:B------:R-:W-:-:S13]  /*00d0*/  ELECT P0, URZ, PT ;  /* 0x0000000000ff782f */ /* 0x000fda0003800000 */
[----:B------:R-:W-:Y:S05]  /*00e0*/  @!P0 BRA `(.L_x_2) ;  /* 0x0000000000848947 */ /* 0x000fea0003800000 */
[----:B------:R-:W-:Y:S01]  /*00f0*/  UMOV UR5, 0x4 ;  /* 0x0000000400057882 */ /* 0x000fe20000000000 */
[----:B------:R-:W-:Y:S02]  /*0100*/  IMAD.MOV.U32 R5, RZ, RZ, 0x1 ;  /* 0x00000001ff057424 */ /* 0x000fe400078e00ff */
[----:B------:R-:W-:Y:S02]  /*0110*/  IMAD.MOV.U32 R3, RZ, RZ, 0xf ;  /* 0x0000000fff037424 */ /* 0x000fe400078e00ff */
[----:B------:R-:W-:Y:S04]  /*0120*/  DEPBAR.LE SB2, 0x36 ;  /* 0x0000ad800000791a */ /* 0x000fe80000000000 */
[----:B------:R-:W2:Y:S02]  /*0130*/  UTCATOMSWS.FIND_AND_SET.ALIGN UP0, UR5, UR5 ;  /* 0x00000005000575e3 */ /* 0x000ea40008000800 */
[----:B--2---:R-:W-:-:S04]  /*0140*/  PLOP3.LUT P0, PT, PT, PT, UP0, 0x80, 0x8 ;  /* 0x000000000008781c */ /* 0x004fc80003f0f008 */
[----:B------:R-:W-:-:S04]  /*0150*/  SEL R2, RZ, 0xffffffff, !P0 ;  /* 0xffffffffff027807 */ /* 0x000fc80004000000 */
[----:B------:R-:W-:Y:S01]  /*0160*/  ISETP.NE.AND P0, PT, R2, RZ, PT ;  /* 0x000000ff0200720c */ /* 0x000fe20003f05270 */
[----:B------:R-:W-:-:S12]  /*0170*/  IMAD.U32 R2, RZ, RZ, UR5 ;  /* 0x00000005ff027e24 */ /* 0x000fd8000f8e00ff */
[----:B------:R-:W-:Y:S05]  /*0180*/  @P0 BRA `(.L_x_3) ;  /* 0x0000000000240947 */ /* 0x000fea0003800000 */
.L_x_4:
[----:B------:R-:W-:Y:S05]  /*0190*/  NANOSLEEP 0x64 ;  /* 0x000000640000795d */ /* 0x000fea0003800000 */
[----:B------:R-:W-:-:S05]  /*01a0*/  UMOV UR5, 0x4 ;  /* 0x0000000400057882 */ /* 0x000fca0000000000 */
[----:B------:R-:W-:Y:S04]  /*01b0*/  DEPBAR.LE SB2, 0x36 ;  /* 0x0000ad800000791a */ /* 0x000fe80000000000 */
[----:B------:R-:W2:Y:S02]  /*01c0*/  UTCATOMSWS.FIND_AND_SET.ALIGN UP0, UR5, UR5 ;  /* 0x00000005000575e3 */ /* 0x000ea40008000800 */
[----:B--2---:R-:W-:-:S04]  /*01d0*/  PLOP3.LUT P0, PT, PT, PT, UP0, 0x80, 0x8 ;  /* 0x000000000008781c */ /* 0x004fc80003f0f008 */
[----:B------:R-:W-:-:S04]  /*01e0*/  SEL R2, RZ, 0xffffffff, !P0 ;  /* 0xffffffffff027807 */ /* 0x000fc80004000000 */
[----:B------:R-:W-:Y:S01]  /*01f0*/  ISETP.NE.AND P0, PT, R2, RZ, PT ;  /* 0x000000ff0200720c */ /* 0x000fe20003f05270 */
[----:B------:R-:W-:-:S12]  /*0200*/  IMAD.U32 R2, RZ, RZ, UR5 ;  /* 0x00000005ff027e24 */ /* 0x000fd8000f8e00ff */
[----:B------:R-:W-:Y:S05]  /*0210*/  @!P0 BRA `(.L_x_4) ;  /* 0xfffffffc00dc8947 */ /* 0x000fea000383ffff */
.L_x_3:
[C---:B------:R-:W-:Y:S01]  /*0220*/  VIADD R4, R2.reuse, 0x10 ;  /* 0x0000001002047836 */ /* 0x040fe20000000000 */
[----:B------:R-:W-:Y:S01]  /*0230*/  UMOV UR5, 0x50 ;  /* 0x0000005000057882 */ /* 0x000fe20000000000 */
[----:B------:R-:W-:Y:S01]  /*0240*/  SHF.L.U32 R3, R3, R2, RZ ;  /* 0x0000000203037219 */ /* 0x000fe200000006ff */
[----:B------:R-:W-:Y:S01]  /*0250*/  ULEA UR5, UR6, UR5, 0x18 ;  /* 0x0000000506057291 */ /* 0x000fe2000f8ec0ff */
[----:B------:R-:W-:Y:S01]  /*0260*/  IMAD.SHL.U32 R2, R2, 0x20, RZ ;  /* 0x0000002002027824 */ /* 0x000fe200078e00ff */
[----:B------:R-:W-:-:S04]  /*0270*/  SHF.L.U32 R4, R5, R4, RZ ;  /* 0x0000000405047219 */ /* 0x000fc800000006ff */
[----:B------:R-:W-:-:S05]  /*0280*/  LOP3.LUT R3, R4, R3, RZ, 0xfc, !PT ;  /* 0x0000000304037212 */ /* 0x000fca00078efcff */
[----:B------:R2:W-:Y:S04]  /*0290*/  ATOMS.OR RZ, [UR5], R3 ;  /* 0x00000003ffff798c */ /* 0x0005e8000b000005 */
[----:B------:R2:W-:Y:S01]  /*02a0*/  STS [UR4], R2 ;  /* 0x00000002ff007988 */ /* 0x0005e20008000804 */
[----:B------:R-:W-:Y:S05]  /*02b0*/  BRA `(.L_x_2) ;  /* 0x0000000000107947 */ /* 0x000fea0003800000 */
.L_x_1:
[----:B------:R-:W-:Y:S01]  /*02c0*/  IMAD.MOV.U32 R3, RZ, RZ, -0x1 ;  /* 0xffffffffff037424 */ /* 0x000fe200078e00ff */
[----:B------:R-:W-:-:S04]  /*02d0*/  MOV R2, 0x300 ;  /* 0x0000030000027802 */ /* 0x000fc80000000f00 */
[----:B------:R2:W-:Y:S03]  /*02e0*/  STS [UR4], R3 ;  /* 0x00000003ff007988 */ /* 0x0005e60008000804 */
[----:B-12---:R-:W-:Y:S05]  /*02f0*/  CALL.REL.NOINC `($__internal_1_$__cuda_sm10x_tcgen05_guardrail_trap_phase_invalid_during_alloc) ;  /* 0x00000024005c7944 */ /* 0x006fea0003c00000 */
.L_x_2:
[----:B------:R-:W-:Y:S05]  /*0300*/  WARPSYNC.ALL ;  /* 0x0000000000007948 */ /* 0x000fea0003800000 */
[----:B------:R-:W-:Y:S01]  /*0310*/  NOP ;  /* 0x0000000000007918 */ /* 0x000fe20000000000 */
.L_x_0:
[----:B------:R-:W3:Y:S08]  /*0320*/  S2UR UR4, SR_CgaCtaId ;  /* 0x00000000000479c3 */ /* 0x000ef00000008800 */
[----:B------:R-:W-:Y:S01]  /*0330*/  BAR.SYNC.DEFER_BLOCKING 0x0 ;  /* 0x0000000000007b1d */ /* 0x000fe20000010000 */
[----:B------:R-:W-:-:S05]  /*0340*/  LOP3.LUT R36, R0, 0xff, RZ, 0xc0, !PT ;  /* 0x000000ff00247812 */ /* 0x000fca00078ec0ff */
[----:B------:R-:W-:Y:S02]  /*0350*/  UMOV UR8, 0x400 ;  /* 0x0000040000087882 */ /* 0x000fe40000000000 */
[----:B------:R-:W4:Y:S08]  /*0360*/  LDC R7, c[0x0][0x3a0] ;  /* 0x0000e800ff077b82 */ /* 0x000f300000000800 */
[----:B------:R-:W5:Y:S01]  /*0370*/  S2UR UR9, SR_CTAID.Y ;  /* 0x00000000000979c3 */ /* 0x000f620000002600 */
[----:B---3--:R-:W-:-:S09]  /*0380*/  ULEA UR8, UR4, UR8, 0x18 ;  /* 0x0000000804087291 */ /* 0x008fd2000f8ec0ff */
[----:B------:R-:W3:Y:S01]  /*0390*/  LDS R4, [UR8] ;  /* 0x00000008ff047984 */ /* 0x000ee20008000800 */
[----:B------:R-:W-:Y:S06]  /*03a0*/  BAR.SYNC.DEFER_BLOCKING 0x0 ;  /* 0x0000000000007b1d */ /* 0x000fec0000010000 */
[----:B------:R-:W-:Y:S05]  /*03b0*/  @P2 BRA `(.L_x_5) ;  /* 0x0000000000182947 */ /* 0x000fea0003800000 */
[----:B------:R-:W-:Y:S01]  /*03c0*/  ELECT P0, URZ, PT ;  /* 0x0000000000ff782f */ /* 0x000fe20003800000 */
[----:B--2---:R-:W-:Y:S01]  /*03d0*/  IMAD.MOV.U32 R2, RZ, RZ, 0x1 ;  /* 0x00000001ff027424 */ /* 0x004fe200078e00ff */
[----:B------:R-:W-:Y:S01]  /*03e0*/  UMOV UR5, 0x40 ;  /* 0x0000004000057882 */ /* 0x000fe20000000000 */
[----:B------:R-:W-:Y:S01]  /*03f0*/  UVIRTCOUNT.DEALLOC.SMPOOL 0x80 ;  /* 0x000000800000784c */ /* 0x000fe20000000000 */
[----:B------:R-:W-:-:S09]  /*0400*/  ULEA UR5, UR4, UR5, 0x18 ;  /* 0x0000000504057291 */ /* 0x000fd2000f8ec0ff */
[----:B------:R2:W-:Y:S03]  /*0410*/  @P0 STS.U8 [UR5], R2 ;  /* 0x00000002ff000988 */ /* 0x0005e60008000005 */
.L_x_5:
[----:B------:R-:W2:Y:S01]  /*0420*/  S2UR UR4, SR_CTAID.Z ;  /* 0x00000000000479c3 */ /* 0x000ea20000002700 */
[----:B------:R-:W5:Y:S01]  /*0430*/  LDCU UR5, c[0x0][0x370] ;  /* 0x00006e00ff0577ac */ /* 0x000f620008000800 */
[C---:B------:R-:W-:Y:S01]  /*0440*/  ISETP.GE.U32.AND P0, PT, R36.reuse, 0x20, PT ;  /* 0x000000202400780c */ /* 0x040fe20003f06070 */
[----:B----4-:R-:W-:Y:S01]  /*0450*/  VIADD R6, R7, 0xffffffff ;  /* 0xffffffff07067836 */ /* 0x010fe20000000000 */
[C---:B------:R-:W-:Y:S01]  /*0460*/  ISETP.NE.U32.AND P3, PT, R36.reuse, RZ, PT ;  /* 0x000000ff2400720c */ /* 0x040fe20003f65070 */
[----:B------:R-:W2:Y:S02]  /*0470*/  LDCU UR6, c[0x0][0x374] ;  /* 0x00006e80ff0677ac */ /* 0x000ea40008000800 */
[----:B--2---:R-:W-:Y:S01]  /*0480*/  LEA R3, R36, UR8, 0x2 ;  /* 0x0000000824037c11 */ /* 0x004fe2000f8e10ff */
[----:B------:R-:W-:Y:S01]  /*0490*/  BSSY.RECONVERGENT B0, `(.L_x_6) ;  /* 0x0000015000007945 */ /* 0x000fe20003800200 */
[----:B------:R-:W5:Y:S01]  /*04a0*/  S2UR UR7, SR_CTAID.X ;  /* 0x00000000000779c3 */ /* 0x000f620000002500 */
[----:B------:R-:W2:Y:S01]  /*04b0*/  LDCU.64 UR20, c[0x0][0x3c0] ;  /* 0x00007800ff1477ac */ /* 0x000ea20008000a00 */
[----:B---3--:R-:W-:-:S04]  /*04c0*/  R2UR UR23, R4 ;  /* 0x00000000041772ca */ /* 0x008fc800000e0000 */
[----:B------:R3:W-:Y:S02]  /*04d0*/  @!P0 STS [R3], RZ ;  /* 0x000000ff03008388 */ /* 0x0007e40000000800 */
[----:B------:R-:W4:Y:S01]  /*04e0*/  LDC R2, c[0x0][0x398] ;  /* 0x0000e600ff027b82 */ /* 0x000f220000000800 */
[----:B------:R-:W-:Y:S01]  /*04f0*/  NOP ;  /* 0x0000000000007918 */ /* 0x000fe20000000000 */
[----:B------:R3:W-:Y:S01]  /*0500*/  @!P3 STS [UR8+0x20], R6 ;  /* 0x00002006ff00b988 */ /* 0x0007e20008000808 */
[----:B-----5:R-:W-:-:S04]  /*0510*/  UIMAD UR4, UR4, UR6, UR9 ;  /* 0x00000006040472a4 */ /* 0x020fc8000f8e0209 */
[----:B------:R-:W-:-:S04]  /*0520*/  UIMAD UR4, UR4, UR5, UR7 ;  /* 0x00000005040472a4 */ /* 0x000fc8000f8e0207 */
[----:B------:R-:W-:-:S04]  /*0530*/  UIMAD UR4, UR4, 0x180, URZ ;  /* 0x00000180040478a4 */ /* 0x000fc8000f8e02ff */
[----:B--2---:R-:W-:Y:S01]  /*0540*/  UIADD3 UR24, UP0, UPT, UR4, UR20, URZ ;  /* 0x0000001404187290 */ /* 0x004fe2000ff1e0ff */
[----:B----4-:R-:W-:-:S03]  /*0550*/  VIADD R2, R2, 0xffffffff ;  /* 0xffffffff02027836 */ /* 0x010fc60000000000 */
[----:B------:R-:W-:Y:S01]  /*0560*/  ULEA.HI.X.SX32 UR25, UR4, UR21, 0x1, UP0 ;  /* 0x0000001504197291 */ /* 0x000fe200080f0eff */
[----:B---3--:R-:W-:Y:S11]  /*0570*/  @P3 BRA `(.L_x_7) ;  /* 0x0000000000183947 */ /* 0x008ff60003800000 */
[----:B------:R-:W2:Y:S01]  /*0580*/  LDS R4, [UR8+0x8] ;  /* 0x00000808ff047984 */ /* 0x000ea20008000800 */
[----:B------:R-:W3:Y:S01]  /*0590*/  LDC.64 R8, c[0x0][0x380] ;  /* 0x0000e000ff087b82 */ /* 0x000ee20000000a00 */
[----:B------:R-:W-:Y:S02]  /*05a0*/  IMAD.MOV.U32 R5, RZ, RZ, 0x70 ;  /* 0x00000070ff057424 */ /* 0x000fe400078e00ff */
[----:B---3--:R3:W-:Y:S03]  /*05b0*/  STS.64 [UR8], R8 ;  /* 0x00000008ff007988 */ /* 0x0087e60008000a08 */
[----:B--2---:R-:W-:-:S05]  /*05c0*/  LOP3.LUT R4, R4, 0x10, R5, 0xd8, !PT ;  /* 0x0000001004047812 */ /* 0x004fca00078ed805 */
[----:B------:R3:W-:Y:S02]  /*05d0*/  STS [UR8+0x8], R4 ;  /* 0x00000804ff007988 */ /* 0x0007e40008000808 */
.L_x_7:
[----:B------:R-:W-:Y:S05]  /*05e0*/  BSYNC.RECONVERGENT B0 ;  /* 0x0000000000007941 */ /* 0x000fea0003800200 */
.L_x_6:
[----:B------:R-:W-:Y:S04]  /*05f0*/  BSSY.RECONVERGENT B0, `(.L_x_8) ;  /* 0x000000a000007945 */ /* 0x000fe80003800200 */
[----:B------:R-:W-:Y:S05]  /*0600*/  @P3 BRA `(.L_x_9) ;  /* 0x0000000000203947 */ /* 0x000fea0003800000 */
[----:B---3--:R-:W2:Y:S01]  /*0610*/  LDS R4, [UR8+0x34] ;  /* 0x00003408ff047984 */ /* 0x008ea20008000800 */
[----:B------:R-:W-:Y:S02]  /*0620*/  IMAD.MOV.U32 R5, RZ, RZ, 0x3f000000 ;  /* 0x3f000000ff057424 */ /* 0x000fe400078e00ff */
[----:B------:R-:W-:Y:S01]  /*0630*/  @!P3 IMAD.MOV.U32 R8, RZ, RZ, 0x3f ;  /* 0x0000003fff08b424 */ /* 0x000fe200078e00ff */
[----:B------:R-:W3:Y:S02]  /*0640*/  @!P3 LDS R9, [UR8+0x38] ;  /* 0x00003808ff09b984 */ /* 0x000ee40008000800 */
[----:B--2---:R-:W-:Y:S02]  /*0650*/  LOP3.LUT R4, R4, 0xff000000, R5, 0xb8, !PT ;  /* 0xff00000004047812 */ /* 0x004fe400078eb805 */
[----:B---3--:R-:W-:-:S03]  /*0660*/  @!P3 LOP3.LUT R5, R9, 0xff, R8, 0xb8, !PT ;  /* 0x000000ff0905b812 */ /* 0x008fc600078eb808 */
[----:B------:R2:W-:Y:S04]  /*0670*/  STS [UR8+0x34], R4 ;  /* 0x00003404ff007988 */ /* 0x0005e80008000808 */
[----:B------:R2:W-:Y:S02]  /*0680*/  @!P3 STS [UR8+0x38], R5 ;  /* 0x00003805ff00b988 */ /* 0x0005e40008000808 */
.L_x_9:
[----:B------:R-:W-:Y:S05]  /*0690*/  BSYNC.RECONVERGENT B0 ;  /* 0x0000000000007941 */ /* 0x000fea0003800200 */
.L_x_8:
[----:B------:R-:W-:Y:S04]  /*06a0*/  BSSY.RECONVERGENT B0, `(.L_x_10) ;  /* 0x000000a000007945 */ /* 0x000fe80003800200 */
[----:B------:R-:W-:Y:S05]  /*06b0*/  @P3 BRA `(.L_x_11) ;  /* 0x0000000000203947 */ /* 0x000fea0003800000 */
[----:B--23--:R-:W2:Y:S01]  /*06c0*/  LDS R4, [UR8+0x1c] ;  /* 0x00001c08ff047984 */ /* 0x00cea20008000800 */
[----:B------:R-:W3:Y:S03]  /*06d0*/  LDC.64 R10, c[0x0][0x3a8] ;  /* 0x0000ea00ff0a7b82 */ /* 0x000ee60000000a00 */
[----:B------:R4:W-:Y:S01]  /*06e0*/  STS [UR8+0x24], R2 ;  /* 0x00002402ff007988 */ /* 0x0009e20008000808 */
[--C-:B---3--:R-:W-:Y:S02]  /*06f0*/  SHF.R.U32.HI R9, RZ, 0x4, R11.reuse ;  /* 0x00000004ff097819 */ /* 0x108fe4000001160b */
[----:B------:R-:W-:-:S05]  /*0700*/  SHF.R.U64 R5, R10, 0x4, R11 ;  /* 0x000000040a057819 */ /* 0x000fca000000120b */
[----:B------:R4:W-:Y:S01]  /*0710*/  STS [UR8+0xc], R5 ;  /* 0x00000c05ff007988 */ /* 0x0009e20008000808 */
[----:B--2---:R-:W-:-:S05]  /*0720*/  LOP3.LUT R4, R4, 0xf, R9, 0xb8, !PT ;  /* 0x0000000f04047812 */ /* 0x004fca00078eb809 */
[----:B------:R4:W-:Y:S02]  /*0730*/  STS [UR8+0x1c], R4 ;  /* 0x00001c04ff007988 */ /* 0x0009e40008000808 */
.L_x_11:
[----:B------:R-:W-:Y:S05]  /*0740*/  BSYNC.RECONVERGENT B0 ;  /* 0x0000000000007941 */ /* 0x000fea0003800200 */
.L_x_10:
[----:B------:R-:W-:Y:S04]  /*0750*/  BSSY.RECONVERGENT B1, `(.L_x_12) ;  /* 0x000001d000017945 */ /* 0x000fe80003800200 */
[----:B------:R-:W-:Y:S04]  /*0760*/  BSSY.RELIABLE B0, `(.L_x_13) ;  /* 0x0000018000007945 */ /* 0x000fe80003800100 */
[----:B------:R-:W-:Y:S05]  /*0770*/  @P3 BRA `(.L_x_14) ;  /* 0x00000000001c3947 */ /* 0x000fea0003800000 */
[----:B--234-:R-:W2:Y:S02]  /*0780*/  LDS R4, [UR8+0x34] ;  /* 0x00003408ff047984 */ /* 0x01cea40008000800 */
[----:B--2---:R-:W-:-:S05]  /*0790*/  LOP3.LUT R4, R4, 0x7, RZ, 0xb8, !PT ;  /* 0x0000000704047812 */ /* 0x004fca00078eb8ff */
[----:B------:R2:W-:Y:S01]  /*07a0*/  STS [UR8+0x34], R4 ;  /* 0x00003404ff007988 */ /* 0x0005e20008000808 */
[----:B------:R-:W-:Y:S05]  /*07b0*/  @P3 BRA `(.L_x_15) ;  /* 0x00000000001c3947 */ /* 0x000fea0003800000 */
[----:B--2---:R-:W2:Y:S02]  /*07c0*/  LDS R4, [UR8+0x34] ;  /* 0x00003408ff047984 */ /* 0x004ea40008000800 */
[----:B--2---:R-:W-:-:S05]  /*07d0*/  LOP3.LUT R4, R4, 0x38, RZ, 0xb8, !PT ;  /* 0x0000003804047812 */ /* 0x004fca00078eb8ff */
[----:B------:R5:W-:Y:S02]  /*07e0*/  STS [UR8+0x34], R4 ;  /* 0x00003404ff007988 */ /* 0x000be40008000808 */
.L_x_14:
[----:B------:R-:W-:Y:S05]  /*07f0*/  @P3 BRA `(.L_x_16) ;  /* 0x00000000001c3947 */ /* 0x000fea0003800000 */
[----:B--2345:R-:W2:Y:S02]  /*0800*/  LDS R4, [UR8+0x8] ;  /* 0x00000808ff047984 */ /* 0x03cea40008000800 */
[----:B--2---:R-:W-:-:S05]  /*0810*/  LOP3.LUT R4, R4, 0x780, RZ, 0xb8, !PT ;  /* 0x0000078004047812 */ /* 0x004fca00078eb8ff */
[----:B------:R3:W-:Y:S02]  /*0820*/  STS [UR8+0x8], R4 ;  /* 0x00000804ff007988 */ /* 0x0007e40008000808 */
.L_x_15:
[----:B------:R-:W-:Y:S05]  /*0830*/  @P3 BRA `(.L_x_17) ;  /* 0x0000000000283947 */ /* 0x000fea0003800000 */
[----:B--23--:R-:W2:Y:S02]  /*0840*/  LDS R4, [UR8+0x8] ;  /* 0x00000808ff047984 */ /* 0x00cea40008000800 */
[----:B--2---:R-:W-:-:S05]  /*0850*/  LOP3.LUT R4, R4, 0x1800, RZ, 0xb8, !PT ;  /* 0x0000180004047812 */ /* 0x004fca00078eb8ff */
[----:B------:R2:W-:Y:S02]  /*0860*/  STS [UR8+0x8], R4 ;  /* 0x00000804ff007988 */ /* 0x0005e40008000808 */
.L_x_16:
[----:B------:R-:W-:Y:S05]  /*0870*/  @P3 BREAK.RELIABLE B0 ;  /* 0x0000000000003942 */ /* 0x000fea0003800100 */
[----:B------:R-:W-:Y:S05]  /*0880*/  @P3 BRA `(.L_x_18) ;  /* 0x0000000000243947 */ /* 0x000fea0003800000 */
[----:B--2-4-:R-:W2:Y:S01]  /*0890*/  LDS R5, [UR8+0x8] ;  /* 0x00000808ff057984 */ /* 0x014ea20008000800 */
[----:B---3-5:R-:W-:-:S05]  /*08a0*/  IMAD.MOV.U32 R4, RZ, RZ, 0x6000 ;  /* 0x00006000ff047424 */ /* 0x028fca00078e00ff */
[----:B--2---:R-:W-:-:S04]  /*08b0*/  LOP3.LUT R4, R5, 0x4000, R4, 0xd8, !PT ;  /* 0x0000400005047812 */ /* 0x004fc800078ed804 */
[----:B------:R-:W-:-:S05]  /*08c0*/  LOP3.LUT R4, R4, 0x400000, RZ, 0xb8, !PT ;  /* 0x0040000004047812 */ /* 0x000fca00078eb8ff */
[----:B------:R4:W-:Y:S02]  /*08d0*/  STS [UR8+0x8], R4 ;  /* 0x00000804ff007988 */ /* 0x0009e40008000808 */
.L_x_17:
[----:B------:R-:W-:Y:S05]  /*08e0*/  BSYNC.RELIABLE B0 ;  /* 0x0000000000007941 */ /* 0x000fea0003800100 */
.L_x_13:
[----:B--234-:R-:W2:Y:S02]  /*08f0*/  @!P3 LDS R4, [UR8+0x8] ;  /* 0x00000808ff04b984 */ /* 0x01cea40008000800 */
[----:B--2---:R-:W-:-:S05]  /*0900*/  @!P3 LOP3.LUT R4, R4, 0x8000, RZ, 0xb8, !PT ;  /* 0x000080000404b812 */ /* 0x004fca00078eb8ff */
[----:B------:R2:W-:Y:S02]  /*0910*/  @!P3 STS [UR8+0x8], R4 ;  /* 0x00000804ff00b988 */ /* 0x0005e40008000808 */
.L_x_18:
[----:B------:R-:W-:Y:S05]  /*0920*/  BSYNC.RECONVERGENT B1 ;  /* 0x0000000000017941 */ /* 0x000fea0003800200 */
.L_x_12:
[----:B------:R-:W-:Y:S05]  /*0930*/  WARPSYNC.ALL ;  /* 0x0000000000007948 */ /* 0x000fea0003800000 */
[----:B------:R-:W-:Y:S01]  /*0940*/  NOP ;  /* 0x0000000000007918 */ /* 0x000fe20000000000 */
[----:B------:R-:W-:Y:S05]  /*0950*/  @P0 BRA `(.L_x_19) ;  /* 0x0000000000300947 */ /* 0x000fea0003800000 */
[----:B--2345:R-:W2:Y:S01]  /*0960*/  S2R R4, SR_LANEID ;  /* 0x0000000000047919 */ /* 0x03cea20000000000 */
[----:B------:R-:W-:Y:S05]  /*0970*/  WARPSYNC.ALL ;  /* 0x0000000000007948 */ /* 0x000fea0003800000 */
[----:B------:R-:W-:Y:S01]  /*0980*/  NOP ;  /* 0x0000000000007918 */ /* 0x000fe20000000000 */
[----:B--2---:R-:W-:-:S05]  /*0990*/  IMAD.SHL.U32 R8, R4, 0x4, RZ ;  /* 0x0000000404087824 */ /* 0x004fca00078e00ff */
[----:B------:R-:W2:Y:S01]  /*09a0*/  LDS R9, [R8+UR8] ;  /* 0x0000000808097984 */ /* 0x000ea20008000800 */
[----:B------:R-:W-:-:S05]  /*09b0*/  IADD3 R4, P1, PT, R8, UR24, RZ ;  /* 0x0000001808047c10 */ /* 0x000fca000ff3e0ff */
[----:B------:R-:W-:-:S05]  /*09c0*/  IMAD.X R5, RZ, RZ, UR25, P1 ;  /* 0x00000019ff057e24 */ /* 0x000fca00088e06ff */
[----:B--2---:R2:W3:Y:S01]  /*09d0*/  ATOMG.E.EXCH.STRONG.GPU PT, RZ, [R4], R9 ;  /* 0x0000000904ff73a8 */ /* 0x0044e200041ee100 */
[----:B------:R-:W-:-:S04]  /*09e0*/  DEPBAR {5,4,3,2,1,0} ;  /* 0x0000003f0000791a */ /* 0x000fc80000000000 */
[----:B------:R-:W4:Y:S02]  /*09f0*/  CCTL.E.C.LDCU.IV.DEEP [UR24] ;  /* 0x0000000018007540 */ /* 0x000f240009c08000 */
[----:B----4-:R2:W-:Y:S01]  /*0a00*/  UTMACCTL.IV [UR24] ;  /* 0x00000000180079b9 */ /* 0x0105e20008000000 */
[----:B------:R-:W-:Y:S01]  /*0a10*/  NOP ;  /* 0x0000000000007918 */ /* 0x000fe20000000000 */
.L_x_19:
[----:B------:R-:W-:Y:S05]  /*0a20*/  @P0 BRA `(.L_x_20) ;  /* 0x00000000000c0947 */ /* 0x000fea0003800000 */
[----:B------:R0:W-:Y:S01]  /*0a30*/  UTMACMDFLUSH ;  /* 0x00000000000079b7 */ /* 0x0001e20000000000 */
[----:B------:R-:W-:Y:S05]  /*0a40*/  @P0 BRA `(.L_x_20) ;  /* 0x0000000000040947 */ /* 0x000fea0003800000 */
[----:B------:R-:W-:-:S04]  /*0a50*/  DEPBAR.LE SB0, 0x0 ;  /* 0x000080000000791a */ /* 0x000fc80000000000 */
.L_x_20:
[----:B------:R-:W-:Y:S05]  /*0a60*/  WARPSYNC.ALL ;  /* 0x0000000000007948 */ /* 0x000fea0003800000 */
[----:B------:R-:W-:Y:S01]  /*0a70*/  NOP ;  /* 0x0000000000007918 */ /* 0x000fe20000000000 */
[----:B---3--:R-:W-:Y:S06]  /*0a80*/  BAR.SYNC.DEFER_BLOCKING 0x0 ;  /* 0x0000000000007b1d */ /* 0x008fec0000010000 */
[----:B------:R-:W-:Y:S02]  /*0a90*/  BSSY.RECONVERGENT B1, `(.L_x_21) ;  /* 0x000000b000017945 */ /* 0x000fe40003800200 */
[----:B------:R-:W-:Y:S06]  /*0aa0*/  BAR.SYNC.DEFER_BLOCKING 0x0 ;  /* 0x0000000000007b1d */ /* 0x000fec0000010000 */
[----:B------:R3:W-:Y:S01]  /*0ab0*/  @!P0 STS [R3], RZ ;  /* 0x000000ff03008388 */ /* 0x0007e20000000800 */
[----:B------:R-:W-:Y:S01]  /*0ac0*/  NOP ;  /* 0x0000000000007918 */ /* 0x000fe20000000000 */
[----:B------:R-:W-:Y:S05]  /*0ad0*/  @P3 BRA `(.L_x_22) ;  /* 0x0000000000183947 */ /* 0x000fea0003800000 */
[----:B--2-45:R-:W2:Y:S01]  /*0ae0*/  LDS R4, [UR8+0x8] ;  /* 0x00000808ff047984 */ /* 0x034ea20008000800 */
[----:B------:R-:W4:Y:S01]  /*0af0*/  LDC.64 R8, c[0x0][0x388] ;  /* 0x0000e200ff087b82 */ /* 0x000f220000000a00 */
[----:B------:R-:W-:Y:S02]  /*0b00*/  IMAD.MOV.U32 R5, RZ, RZ, 0x70 ;  /* 0x00000070ff057424 */ /* 0x000fe400078e00ff */
[----:B----4-:R4:W-:Y:S03]  /*0b10*/  STS.64 [UR8], R8 ;  /* 0x00000008ff007988 */ /* 0x0109e60008000a08 */
[----:B--2---:R-:W-:-:S05]  /*0b20*/  LOP3.LUT R4, R4, 0x10, R5, 0xd8, !PT ;  /* 0x0000001004047812 */ /* 0x004fca00078ed805 */
[----:B------:R4:W-:Y:S02]  /*0b30*/  STS [UR8+0x8], R4 ;  /* 0x00000804ff007988 */ /* 0x0009e40008000808 */
.L_x_22:
[----:B--2---:R-:W-:Y:S05]  /*0b40*/  BSYNC.RECONVERGENT B1 ;  /* 0x0000000000017941 */ /* 0x004fea0003800200 */
.L_x_21:
[----:B------:R-:W-:Y:S04]  /*0b50*/  BSSY.RECONVERGENT B2, `(.L_x_23) ;  /* 0x000000f000027945 */ /* 0x000fe80003800200 */
[----:B------:R-:W-:Y:S04]  /*0b60*/  BSSY.RELIABLE B1, `(.L_x_24) ;  /* 0x000000c000017945 */ /* 0x000fe80003800100 */
[----:B------:R-:W-:Y:S05]  /*0b70*/  @P3 BRA `(.L_x_25) ;  /* 0x0000000000283947 */ /* 0x000fea0003800000 */
[----:B----45:R-:W2:Y:S01]  /*0b80*/  LDS R4, [UR8+0x34] ;  /* 0x00003408ff047984 */ /* 0x030ea20008000800 */
[----:B------:R-:W-:Y:S01]  /*0b90*/  IMAD.MOV.U32 R5, RZ, RZ, 0x3f000000 ;  /* 0x3f000000ff057424 */ /* 0x000fe200078e00ff */
[----:B------:R-:W-:Y:S05]  /*0ba0*/  @P3 BREAK.RELIABLE B1 ;  /* 0x0000000000013942 */ /* 0x000fea0003800100 */
[----:B--2---:R-:W-:-:S05]  /*0bb0*/  LOP3.LUT R4, R4, 0xff000000, R5, 0xb8, !PT ;  /* 0xff00000004047812 */ /* 0x004fca00078eb805 */
[----:B------:R2:W-:Y:S01]  /*0bc0*/  STS [UR8+0x34], R4 ;  /* 0x00003404ff007988 */ /* 0x0005e20008000808 */
[----:B------:R-:W-:Y:S05]  /*0bd0*/  @P3 BRA `(.L_x_26) ;  /* 0x0000000000183947 */ /* 0x000fea0003800000 */
[----:B------:R-:W4:Y:S01]  /*0be0*/  LDS R5, [UR8+0x38] ;  /* 0x00003808ff057984 */ /* 0x000f220008000800 */
[----:B--2---:R-:W-:-:S05]  /*0bf0*/  IMAD.MOV.U32 R4, RZ, RZ, 0x7f ;  /* 0x0000007fff047424 */ /* 0x004fca00078e00ff */
[----:B----4-:R-:W-:-:S05]  /*0c00*/  LOP3.LUT R4, R5, 0xff, R4, 0xb8, !PT ;  /* 0x000000ff05047812 */ /* 0x010fca00078eb804 */
[----:B------:R2:W-:Y:S02]  /*0c10*/  STS [UR8+0x38], R4 ;  /* 0x00003804ff007988 */ /* 0x0005e40008000808 */
.L_x_25:
[----:B------:R-:W-:Y:S05]  /*0c20*/  BSYNC.RELIABLE B1 ;  /* 0x0000000000017941 */ /* 0x000fea0003800100 */
.L_x_24:
[----:B------:R2:W-:Y:S02]  /*0c30*/  @!P3 STS [UR8+0x20], R6 ;  /* 0x00002006ff00b988 */ /* 0x0005e40008000808 */
.L_x_26:
[----:B------:R-:W-:Y:S05]  /*0c40*/  BSYNC.RECONVERGENT B2 ;  /* 0x0000000000027941 */ /* 0x000fea0003800200 */
.L_x_23:
[----:B------:R-:W-:Y:S05]  /*0c50*/  WARPSYNC.ALL ;  /* 0x0000000000007948 */ /* 0x000fea0003800000 */
[----:B------:R-:W-:Y:S01]  /*0c60*/  NOP ;  /* 0x0000000000007918 */ /* 0x000fe20000000000 */
[----:B--2---:R-:W2:Y:S01]  /*0c70*/  LDC R6, c[0x0][0x39c] ;  /* 0x0000e700ff067b82 */ /* 0x004ea20000000800 */
[----:B------:R-:W-:Y:S01]  /*0c80*/  BSSY.RECONVERGENT B2, `(.L_x_27) ;  /* 0x000000b000027945 */ /* 0x000fe20003800200 */
[----:B--2---:R-:W-:-:S03]  /*0c90*/  VIADD R6, R6, 0xffffffff ;  /* 0xffffffff06067836 */ /* 0x004fc60000000000 */
[----:B------:R-:W-:Y:S05]  /*0ca0*/  @P3 BRA `(.L_x_28) ;  /* 0x0000000000203947 */ /* 0x000fea0003800000 */
[----:B----45:R-:W2:Y:S01]  /*0cb0*/  LDS R4, [UR8+0x1c] ;  /* 0x00001c08ff047984 */ /* 0x030ea20008000800 */
[----:B------:R-:W4:Y:S03]  /*0cc0*/  LDC.64 R10, c[0x0][0x3b0] ;  /* 0x0000ec00ff0a7b82 */ /* 0x000f260000000a00 */
[----:B------:R5:W-:Y:S01]  /*0cd0*/  STS [UR8+0x24], R6 ;  /* 0x00002406ff007988 */ /* 0x000be20008000808 */
[--C-:B----4-:R-:W-:Y:S02]  /*0ce0*/  SHF.R.U32.HI R9, RZ, 0x4, R11.reuse ;  /* 0x00000004ff097819 */ /* 0x110fe4000001160b */
[----:B------:R-:W-:-:S05]  /*0cf0*/  SHF.R.U64 R5, R10, 0x4, R11 ;  /* 0x000000040a057819 */ /* 0x000fca000000120b */
[----:B------:R5:W-:Y:S01]  /*0d00*/  STS [UR8+0xc], R5 ;  /* 0x00000c05ff007988 */ /* 0x000be20008000808 */
[----:B--2---:R-:W-:-:S05]  /*0d10*/  LOP3.LUT R4, R4, 0xf, R9, 0xb8, !PT ;  /* 0x0000000f04047812 */ /* 0x004fca00078eb809 */
[----:B------:R5:W-:Y:S02]  /*0d20*/  STS [UR8+0x1c], R4 ;  /* 0x00001c04ff007988 */ /* 0x000be40008000808 */
.L_x_28:
[----:B------:R-:W-:Y:S05]  /*0d30*/  BSYNC.RECONVERGENT B2 ;  /* 0x0000000000027941 */ /* 0x000fea0003800200 */
.L_x_27:
[----:B------:R-:W-:Y:S04]  /*0d40*/  BSSY.RECONVERGENT B3, `(.L_x_29) ;  /* 0x000001d000037945 */ /* 0x000fe80003800200 */
[----:B------:R-:W-:Y:S04]  /*0d50*/  BSSY.RELIABLE B2, `(.L_x_30) ;  /* 0x0000018000027945 */ /* 0x000fe80003800100 */
[----:B------:R-:W-:Y:S05]  /*0d60*/  @P3 BRA `(.L_x_31) ;  /* 0x00000000001c3947 */ /* 0x000fea0003800000 */
[----:B----45:R-:W2:Y:S02]  /*0d70*/  LDS R4, [UR8+0x34] ;  /* 0x00003408ff047984 */ /* 0x030ea40008000800 */
[----:B--2---:R-:W-:-:S05]  /*0d80*/  LOP3.LUT R4, R4, 0x7, RZ, 0xb8, !PT ;  /* 0x0000000704047812 */ /* 0x004fca00078eb8ff */
[----:B------:R2:W-:Y:S01]  /*0d90*/  STS [UR8+0x34], R4 ;  /* 0x00003404ff007988 */ /* 0x0005e20008000808 */
[----:B------:R-:W-:Y:S05]  /*0da0*/  @P3 BRA `(.L_x_32) ;  /* 0x00000000001c3947 */ /* 0x000fea0003800000 */
[----:B--2---:R-:W2:Y:S02]  /*0db0*/  LDS R4, [UR8+0x34] ;  /* 0x00003408ff047984 */ /* 0x004ea40008000800 */
[----:B--2---:R-:W-:-:S05]  /*0dc0*/  LOP3.LUT R4, R4, 0x38, RZ, 0xb8, !PT ;  /* 0x0000003804047812 */ /* 0x004fca00078eb8ff */
[----:B------:R2:W-:Y:S02]  /*0dd0*/  STS [UR8+0x34], R4 ;  /* 0x00003404ff007988 */ /* 0x0005e40008000808 */
.L_x_31:
[----:B------:R-:W-:Y:S05]  /*0de0*/  @P3 BRA `(.L_x_33) ;  /* 0x00000000001c3947 */ /* 0x000fea0003800000 */
[----:B--2-45:R-:W2:Y:S02]  /*0df0*/  LDS R4, [UR8+0x8] ;  /* 0x00000808ff047984 */ /* 0x034ea40008000800 */
[----:B--2---:R-:W-:-:S05]  /*0e00*/  LOP3.LUT R4, R4, 0x780, RZ, 0xb8, !PT ;  /* 0x0000078004047812 */ /* 0x004fca00078eb8ff */
[----:B------:R4:W-:Y:S02]  /*0e10*/  STS [UR8+0x8], R4 ;  /* 0x00000804ff007988 */ /* 0x0009e40008000808 */
.L_x_32:
[----:B------:R-:W-:Y:S05]  /*0e20*/  @P3 BRA `(.L_x_34) ;  /* 0x0000000000283947 */ /* 0x000fea0003800000 */
[----:B--2-4-:R-:W2:Y:S02]  /*0e30*/  LDS R4, [UR8+0x8] ;  /* 0x00000808ff047984 */ /* 0x014ea40008000800 */
[----:B--2---:R-:W-:-:S05]  /*0e40*/  LOP3.LUT R4, R4, 0x1800, RZ, 0xb8, !PT ;  /* 0x0000180004047812 */ /* 0x004fca00078eb8ff */
[----:B------:R2:W-:Y:S02]  /*0e50*/  STS [UR8+0x8], R4 ;  /* 0x00000804ff007988 */ /* 0x0005e40008000808 */
.L_x_33:
[----:B------:R-:W-:Y:S05]  /*0e60*/  @P3 BREAK.RELIABLE B2 ;  /* 0x0000000000023942 */ /* 0x000fea0003800100 */
[----:B------:R-:W-:Y:S05]  /*0e70*/  @P3 BRA `(.L_x_35) ;  /* 0x0000000000243947 */ /* 0x000fea0003800000 */
[----:B--2-45:R-:W2:Y:S01]  /*0e80*/  LDS R4, [UR8+0x8] ;  /* 0x00000808ff047984 */ /* 0x034ea20008000800 */
[----:B------:R-:W-:-:S05]  /*0e90*/  IMAD.MOV.U32 R5, RZ, RZ, 0x6000 ;  /* 0x00006000ff057424 */ /* 0x000fca00078e00ff */
[----:B--2---:R-:W-:-:S04]  /*0ea0*/  LOP3.LUT R4, R4, 0x4000, R5, 0xd8, !PT ;  /* 0x0000400004047812 */ /* 0x004fc800078ed805 */
[----:B------:R-:W-:-:S05]  /*0eb0*/  LOP3.LUT R4, R4, 0x400000, RZ, 0xb8, !PT ;  /* 0x0040000004047812 */ /* 0x000fca00078eb8ff */
[----:B------:R5:W-:Y:S02]  /*0ec0*/  STS [UR8+0x8], R4 ;  /* 0x00000804ff007988 */ /* 0x000be40008000808 */
.L_x_34:
[----:B------:R-:W-:Y:S05]  /*0ed0*/  BSYNC.RELIABLE B2 ;  /* 0x0000000000027941 */ /* 0x000fea0003800100 */
.L_x_30:
[----:B--2-45:R-:W2:Y:S02]  /*0ee0*/  @!P3 LDS R4, [UR8+0x8] ;  /* 0x00000808ff04b984 */ /* 0x034ea40008000800 */
[----:B--2---:R-:W-:-:S05]  /*0ef0*/  @!P3 LOP3.LUT R4, R4, 0x8000, RZ, 0xb8, !PT ;  /* 0x000080000404b812 */ /* 0x004fca00078eb8ff */
[----:B------:R2:W-:Y:S02]  /*0f00*/  @!P3 STS [UR8+0x8], R4 ;  /* 0x00000804ff00b988 */ /* 0x0005e40008000808 */
.L_x_35:
[----:B------:R-:W-:Y:S05]  /*0f10*/  BSYNC.RECONVERGENT B3 ;  /* 0x0000000000037941 */ /* 0x000fea0003800200 */
.L_x_29:
[----:B------:R-:W-:Y:S05]  /*0f20*/  WARPSYNC.ALL ;  /* 0x0000000000007948 */ /* 0x000fea0003800000 */
[----:B------:R-:W-:Y:S01]  /*0f30*/  NOP ;  /* 0x0000000000007918 */ /* 0x000fe20000000000 */
[----:B------:R-:W-:-:S04]  /*0f40*/  UIADD3 UR5, UPT, UPT, UR4, 0x80, URZ ;  /* 0x0000008004057890 */ /* 0x000fc8000fffe0ff */
[----:B------:R-:W-:-:S04]  /*0f50*/  UIADD3 UR26, UP0, UPT, UR5, UR20, URZ ;  /* 0x00000014051a7290 */ /* 0x000fc8000ff1e0ff */
[----:B------:R-:W-:Y:S01]  /*0f60*/  ULEA.HI.X.SX32 UR27, UR5, UR21, 0x1, UP0 ;  /* 0x00000015051b7291 */ /* 0x000fe200080f0eff */
[----:B------:R-:W-:Y:S11]  /*0f70*/  @P0 BRA `(.L_x_36) ;  /* 0x0000000000300947 */ /* 0x000ff60003800000 */
[----:B--2-45:R-:W2:Y:S01]  /*0f80*/  S2R R4, SR_LANEID ;  /* 0x0000000000047919 */ /* 0x034ea20000000000 */
[----:B------:R-:W-:Y:S05]  /*0f90*/  WARPSYNC.ALL ;  /* 0x0000000000007948 */ /* 0x000fea0003800000 */
[----:B------:R-:W-:Y:S01]  /*0fa0*/  NOP ;  /* 0x0000000000007918 */ /* 0x000fe20000000000 */
[----:B--2---:R-:W-:-:S05]  /*0fb0*/  IMAD.SHL.U32 R8, R4, 0x4, RZ ;  /* 0x0000000404087824 */ /* 0x004fca00078e00ff */
[----:B------:R-:W2:Y:S01]  /*0fc0*/  LDS R9, [R8+UR8] ;  /* 0x0000000808097984 */ /* 0x000ea20008000800 */
[----:B------:R-:W-:-:S05]  /*0fd0*/  IADD3 R4, P1, PT, R8, UR26, RZ ;  /* 0x0000001a08047c10 */ /* 0x000fca000ff3e0ff */
[----:B------:R-:W-:-:S05]  /*0fe0*/  IMAD.X R5, RZ, RZ, UR27, P1 ;  /* 0x0000001bff057e24 */ /* 0x000fca00088e06ff */
[----:B--2---:R2:W4:Y:S01]  /*0ff0*/  ATOMG.E.EXCH.STRONG.GPU PT, RZ, [R4], R9 ;  /* 0x0000000904ff73a8 */ /* 0x00452200041ee100 */
[----:B------:R-:W-:-:S04]  /*1000*/  DEPBAR {5,4,3,2,1,0} ;  /* 0x0000003f0000791a */ /* 0x000fc80000000000 */
[----:B------:R-:W5:Y:S02]  /*1010*/  CCTL.E.C.LDCU.IV.DEEP [UR26] ;  /* 0x000000001a007540 */ /* 0x000f640009c08000 */
[----:B-----5:R2:W-:Y:S01]  /*1020*/  UTMACCTL.IV [UR26] ;  /* 0x000000001a0079b9 */ /* 0x0205e20008000000 */
[----:B------:R-:W-:Y:S01]  /*1030*/  NOP ;  /* 0x0000000000007918 */ /* 0x000fe20000000000 */
.L_x_36:
[----:B------:R-:W-:Y:S05]  /*1040*/  @P0 BRA `(.L_x_37) ;  /* 0x00000000000c0947 */ /* 0x000fea0003800000 */
[----:B------:R0:W-:Y:S01]  /*1050*/  UTMACMDFLUSH ;  /* 0x00000000000079b7 */ /* 0x0001e20000000000 */
[----:B------:R-:W-:Y:S05]  /*1060*/  @P0 BRA `(.L_x_37) ;  /* 0x0000000000040947 */ /* 0x000fea0003800000 */
[----:B------:R-:W-:-:S04]  /*1070*/  DEPBAR.LE SB0, 0x0 ;  /* 0x000080000000791a */ /* 0x000fc80000000000 */
.L_x_37:
[----:B------:R-:W-:Y:S05]  /*1080*/  WARPSYNC.ALL ;  /* 0x0000000000007948 */ /* 0x000fea0003800000 */
[----:B------:R-:W-:Y:S01]  /*1090*/  NOP ;  /* 0x0000000000007918 */ /* 0x000fe20000000000 */
[----:B----4-:R-:W-:Y:S06]  /*10a0*/  BAR.SYNC.DEFER_BLOCKING 0x0 ;  /* 0x0000000000007b1d */ /* 0x010fec0000010000 */
[----:B------:R-:W-:Y:S02]  /*10b0*/  BSSY.RECONVERGENT B3, `(.L_x_38) ;  /* 0x000000b000037945 */ /* 0x000fe40003800200 */
[----:B------:R-:W-:Y:S06]  /*10c0*/  BAR.SYNC.DEFER_BLOCKING 0x0 ;  /* 0x0000000000007b1d */ /* 0x000fec0000010000 */
[----:B------:R4:W-:Y:S01]  /*10d0*/  @!P0 STS [R3], RZ ;  /* 0x000000ff03008388 */ /* 0x0009e20000000800 */
[----:B------:R-:W-:Y:S01]  /*10e0*/  NOP ;  /* 0x0000000000007918 */ /* 0x000fe20000000000 */
[----:B------:R-:W-:Y:S05]  /*10f0*/  @P3 BRA `(.L_x_39) ;  /* 0x0000000000183947 */ /* 0x000fea0003800000 */
[----:B---34-:R-:W3:Y:S01]  /*1100*/  LDS R3, [UR8+0x8] ;  /* 0x00000808ff037984 */ /* 0x018ee20008000800 */
[----:B--2---:R-:W2:Y:S01]  /*1110*/  LDC.64 R8, c[0x0][0x390] ;  /* 0x0000e400ff087b82 */ /* 0x004ea20000000a00 */
[----:B-----5:R-:W-:Y:S02]  /*1120*/  IMAD.MOV.U32 R4, RZ, RZ, 0x70 ;  /* 0x00000070ff047424 */ /* 0x020fe400078e00ff */
[----:B--2---:R2:W-:Y:S03]  /*1130*/  STS.64 [UR8], R8 ;  /* 0x00000008ff007988 */ /* 0x0045e60008000a08 */
[----:B---3--:R-:W-:-:S05]  /*1140*/  LOP3.LUT R3, R3, 0x10, R4, 0xd8, !PT ;  /* 0x0000001003037812 */ /* 0x008fca00078ed804 */
[----:B------:R2:W-:Y:S02]  /*1150*/  STS [UR8+0x8], R3 ;  /* 0x00000803ff007988 */ /* 0x0005e40008000808 */
.L_x_39:
[----:B--2---:R-:W-:Y:S05]  /*1160*/  BSYNC.RECONVERGENT B3 ;  /* 0x0000000000037941 */ /* 0x004fea0003800200 */
.L_x_38:
[----:B------:R-:W-:Y:S04]  /*1170*/  BSSY.RECONVERGENT B4, `(.L_x_40) ;  /* 0x0000033000047945 */ /* 0x000fe80003800200 */
[----:B------:R-:W-:Y:S04]  /*1180*/  BSSY.RELIABLE B3, `(.L_x_41) ;  /* 0x000002e000037945 */ /* 0x000fe80003800100 */
[----:B------:R-:W-:Y:S05]  /*1190*/  @P3 BRA `(.L_x_42) ;  /* 0x0000000000243947 */ /* 0x000fea0003800000 */
[----:B---34-:R-:W2:Y:S01]  /*11a0*/  LDS R3, [UR8+0x34] ;  /* 0x00003408ff037984 */ /* 0x018ea20008000800 */
[----:B-----5:R-:W-:-:S05]  /*11b0*/  IMAD.MOV.U32 R4, RZ, RZ, 0x7f000000 ;  /* 0x7f000000ff047424 */ /* 0x020fca00078e00ff */
[----:B--2---:R-:W-:-:S05]  /*11c0*/  LOP3.LUT R3, R3, 0xff000000, R4, 0xb8, !PT ;  /* 0xff00000003037812 */ /* 0x004fca00078eb804 */
[----:B------:R2:W-:Y:S01]  /*11d0*/  STS [UR8+0x34], R3 ;  /* 0x00003403ff007988 */ /* 0x0005e20008000808 */
[----:B------:R-:W-:Y:S05]  /*11e0*/  @P3 BRA `(.L_x_43) ;  /* 0x0000000000183947 */ /* 0x000fea0003800000 */
[----:B--2---:R-:W2:Y:S01]  /*11f0*/  LDS R3, [UR8+0x38] ;  /* 0x00003808ff037984 */ /* 0x004ea20008000800 */
[----:B------:R-:W-:-:S05]  /*1200*/  IMAD.MOV.U32 R4, RZ, RZ, 0x3f ;  /* 0x0000003fff047424 */ /* 0x000fca00078e00ff */
[----:B--2---:R-:W-:-:S05]  /*1210*/  LOP3.LUT R3, R3, 0xff, R4, 0xb8, !PT ;  /* 0x000000ff03037812 */ /* 0x004fca00078eb804 */
[----:B------:R2:W-:Y:S02]  /*1220*/  STS [UR8+0x38], R3 ;  /* 0x00003803ff007988 */ /* 0x0005e40008000808 */
.L_x_42:
[----:B------:R-:W-:Y:S05]  /*1230*/  @P3 BRA `(.L_x_44) ;  /* 0x00000000000c3947 */ /* 0x000fea0003800000 */
[----:B------:R2:W-:Y:S02]  /*1240*/  STS [UR8+0x20], R6 ;  /* 0x00002006ff007988 */ /* 0x0005e40008000808 */
.L_x_43:
[----:B------:R-:W-:Y:S05]  /*1250*/  @P3 BRA `(.L_x_45) ;  /* 0x0000000000243947 */ /* 0x000fea0003800000 */
[----:B------:R2:W-:Y:S02]  /*1260*/  STS [UR8+0x24], R2 ;  /* 0x00002402ff007988 */ /* 0x0005e40008000808 */
.L_x_44:
[----:B------:R-:W-:Y:S05]  /*1270*/  @P3 BRA `(.L_x_46) ;  /* 0x00000000002c3947 */ /* 0x000fea0003800000 */
[----:B--2---:R-:W2:Y:S01]  /*1280*/  LDS R2, [UR8+0x1c] ;  /* 0x00001c08ff027984 */ /* 0x004ea20008000800 */
[----:B------:R-:W3:Y:S02]  /*1290*/  LDC.64 R8, c[0x0][0x3b8] ;  /* 0x0000ee00ff087b82 */ /* 0x000ee40000000a00 */
[--C-:B---3-5:R-:W-:Y:S02]  /*12a0*/  SHF.R.U32.HI R5, RZ, 0x4, R9.reuse ;  /* 0x00000004ff057819 */ /* 0x128fe40000011609 */
[----:B----4-:R-:W-:-:S05]  /*12b0*/  SHF.R.U64 R3, R8, 0x4, R9 ;  /* 0x0000000408037819 */ /* 0x010fca0000001209 */
[----:B------:R3:W-:Y:S01]  /*12c0*/  STS [UR8+0xc], R3 ;  /* 0x00000c03ff007988 */ /* 0x0007e20008000808 */
[----:B--2---:R-:W-:-:S05]  /*12d0*/  LOP3.LUT R2, R2, 0xf, R5, 0xb8, !PT ;  /* 0x0000000f02027812 */ /* 0x004fca00078eb805 */
[----:B------:R3:W-:Y:S02]  /*12e0*/  STS [UR8+0x1c], R2 ;  /* 0x00001c02ff007988 */ /* 0x0007e40008000808 */
.L_x_45:
[----:B------:R-:W-:Y:S05]  /*12f0*/  @P3 BRA `(.L_x_47) ;  /* 0x00000000001c3947 */ /* 0x000fea0003800000 */
[----:B---3--:R-:W3:Y:S02]  /*1300*/  LDS R2, [UR8+0x34] ;  /* 0x00003408ff027984 */ /* 0x008ee40008000800 */
[----:B---3--:R-:W-:-:S05]  /*1310*/  LOP3.LUT R2, R2, 0x7, RZ, 0xb8, !PT ;  /* 0x0000000702027812 */ /* 0x008fca00078eb8ff */
[----:B------:R3:W-:Y:S02]  /*1320*/  STS [UR8+0x34], R2 ;  /* 0x00003402ff007988 */ /* 0x0007e40008000808 */
.L_x_46:
[----:B------:R-:W-:Y:S05]  /*1330*/  @P3 BRA `(.L_x_48) ;  /* 0x00000000001c3947 */ /* 0x000fea0003800000 */
[----:B--23--:R-:W2:Y:S02]  /*1340*/  LDS R2, [UR8+0x34] ;  /* 0x00003408ff027984 */ /* 0x00cea40008000800 */
[----:B--2---:R-:W-:-:S05]  /*1350*/  LOP3.LUT R2, R2, 0x38, RZ, 0xb8, !PT ;  /* 0x0000003802027812 */ /* 0x004fca00078eb8ff */
[----:B------:R2:W-:Y:S02]  /*1360*/  STS [UR8+0x34], R2 ;  /* 0x00003402ff007988 */ /* 0x0005e40008000808 */
.L_x_47:
[----:B------:R-:W-:Y:S05]  /*1370*/  @P3 BRA `(.L_x_49) ;  /* 0x00000000001c3947 */ /* 0x000fea0003800000 */
[----:B--23--:R-:W2:Y:S02]  /*1380*/  LDS R2, [UR8+0x8] ;  /* 0x00000808ff027984 */ /* 0x00cea40008000800 */
[----:B--2---:R-:W-:-:S05]  /*1390*/  LOP3.LUT R2, R2, 0x780, RZ, 0xb8, !PT ;  /* 0x0000078002027812 */ /* 0x004fca00078eb8ff */
[----:B------:R2:W-:Y:S02]  /*13a0*/  STS [UR8+0x8], R2 ;  /* 0x00000802ff007988 */ /* 0x0005e40008000808 */
.L_x_48:
[----:B------:R-:W-:Y:S05]  /*13b0*/  @P3 BRA `(.L_x_50) ;  /* 0x0000000000283947 */ /* 0x000fea0003800000 */
[----:B--23--:R-:W2:Y:S02]  /*13c0*/  LDS R2, [UR8+0x8] ;  /* 0x00000808ff027984 */ /* 0x00cea40008000800 */
[----:B--2---:R-:W-:-:S05]  /*13d0*/  LOP3.LUT R2, R2, 0x1800, RZ, 0xb8, !PT ;  /* 0x0000180002027812 */ /* 0x004fca00078eb8ff */
[----:B------:R2:W-:Y:S02]  /*13e0*/  STS [UR8+0x8], R2 ;  /* 0x00000802ff007988 */ /* 0x0005e40008000808 */
.L_x_49:
[----:B------:R-:W-:Y:S05]  /*13f0*/  @P3 BREAK.RELIABLE B3 ;  /* 0x0000000000033942 */ /* 0x000fea0003800100 */
[----:B------:R-:W-:Y:S05]  /*1400*/  @P3 BRA `(.L_x_51) ;  /* 0x0000000000243947 */ /* 0x000fea0003800000 */
[----:B--23--:R-:W2:Y:S01]  /*1410*/  LDS R2, [UR8+0x8] ;  /* 0x00000808ff027984 */ /* 0x00cea20008000800 */
[----:B----4-:R-:W-:-:S05]  /*1420*/  IMAD.MOV.U32 R3, RZ, RZ, 0x6000 ;  /* 0x00006000ff037424 */ /* 0x010fca00078e00ff */
[----:B--2---:R-:W-:-:S04]  /*1430*/  LOP3.LUT R2, R2, 0x6000, R3, 0xd8, !PT ;  /* 0x0000600002027812 */ /* 0x004fc800078ed803 */
[----:B------:R-:W-:-:S05]  /*1440*/  LOP3.LUT R2, R2, 0x400000, RZ, 0xb8, !PT ;  /* 0x0040000002027812 */ /* 0x000fca00078eb8ff */
[----:B------:R2:W-:Y:S02]  /*1450*/  STS [UR8+0x8], R2 ;  /* 0x00000802ff007988 */ /* 0x0005e40008000808 */
.L_x_50:
[----:B------:R-:W-:Y:S05]  /*1460*/  BSYNC.RELIABLE B3 ;  /* 0x0000000000037941 */ /* 0x000fea0003800100 */
.L_x_41:
[----:B--23--:R-:W2:Y:S02]  /*1470*/  @!P3 LDS R2, [UR8+0x8] ;  /* 0x00000808ff02b984 */ /* 0x00cea40008000800 */
[----:B--2---:R-:W-:-:S05]  /*1480*/  @!P3 LOP3.LUT R2, R2, 0x8000, RZ, 0xb8, !PT ;  /* 0x000080000202b812 */ /* 0x004fca00078eb8ff */
[----:B------:R2:W-:Y:S02]  /*1490*/  @!P3 STS [UR8+0x8], R2 ;  /* 0x00000802ff00b988 */ /* 0x0005e40008000808 */
.L_x_51:
[----:B------:R-:W-:Y:S05]  /*14a0*/  BSYNC.RECONVERGENT B4 ;  /* 0x0000000000047941 */ /* 0x000fea0003800200 */
.L_x_40:
[----:B------:R-:W-:Y:S05]  /*14b0*/  WARPSYNC.ALL ;  /* 0x0000000000007948 */ /* 0x000fea0003800000 */
[----:B------:R-:W-:Y:S01]  /*14c0*/  NOP ;  /* 0x0000000000007918 */ /* 0x000fe20000000000 */
[----:B------:R-:W-:-:S04]  /*14d0*/  UIADD3 UR4, UPT, UPT, UR4, 0x100, URZ ;  /* 0x0000010004047890 */ /* 0x000fc8000fffe0ff */
[----:B------:R-:W-:-:S04]  /*14e0*/  UIADD3 UR20, UP0, UPT, UR4, UR20, URZ ;  /* 0x0000001404147290 */ /* 0x000fc8000ff1e0ff */
[----:B------:R-:W-:Y:S01]  /*14f0*/  ULEA.HI.X.SX32 UR21, UR4, UR21, 0x1, UP0 ;  /* 0x0000001504157291 */ /* 0x000fe200080f0eff */
[----:B------:R-:W-:Y:S11]  /*1500*/  @P0 BRA `(.L_x_52) ;  /* 0x0000000000300947 */ /* 0x000ff60003800000 */
[----:B--23--:R-:W2:Y:S01]  /*1510*/  S2R R2, SR_LANEID ;  /* 0x0000000000027919 */ /* 0x00cea20000000000 */
[----:B------:R-:W-:Y:S05]  /*1520*/  WARPSYNC.ALL ;  /* 0x0000000000007948 */ /* 0x000fea0003800000 */
[----:B------:R-:W-:Y:S01]  /*1530*/  NOP ;  /* 0x0000000000007918 */ /* 0x000fe20000000000 */
[----:B--2--5:R-:W-:-:S05]  /*1540*/  IMAD.SHL.U32 R4, R2, 0x4, RZ ;  /* 0x0000000402047824 */ /* 0x024fca00078e00ff */
[----:B------:R-:W2:Y:S01]  /*1550*/  LDS R5, [R4+UR8] ;  /* 0x0000000804057984 */ /* 0x000ea20008000800 */
[----:B------:R-:W-:-:S05]  /*1560*/  IADD3 R2, P1, PT, R4, UR20, RZ ;  /* 0x0000001404027c10 */ /* 0x000fca000ff3e0ff */
[----:B----4-:R-:W-:-:S05]  /*1570*/  IMAD.X R3, RZ, RZ, UR21, P1 ;  /* 0x00000015ff037e24 */ /* 0x010fca00088e06ff */
[----:B--2---:R2:W3:Y:S01]  /*1580*/  ATOMG.E.EXCH.STRONG.GPU PT, RZ, [R2], R5 ;  /* 0x0000000502ff73a8 */ /* 0x0044e200041ee100 */
[----:B------:R-:W-:-:S04]  /*1590*/  DEPBAR {5,4,3,2,1,0} ;  /* 0x0000003f0000791a */ /* 0x000fc80000000000 */
[----:B------:R-:W4:Y:S02]  /*15a0*/  CCTL.E.C.LDCU.IV.DEEP [UR20] ;  /* 0x0000000014007540 */ /* 0x000f240009c08000 */
[----:B----4-:R2:W-:Y:S01]  /*15b0*/  UTMACCTL.IV [UR20] ;  /* 0x00000000140079b9 */ /* 0x0105e20008000000 */
[----:B------:R-:W-:Y:S01]  /*15c0*/  NOP ;  /* 0x0000000000007918 */ /* 0x000fe20000000000 */
.L_x_52:
[----:B------:R-:W-:Y:S05]  /*15d0*/  @P0 BRA `(.L_x_53) ;  /* 0x00000000000c0947 */ /* 0x000fea0003800000 */
[----:B------:R0:W-:Y:S01]  /*15e0*/  UTMACMDFLUSH ;  /* 0x00000000000079b7 */ /* 0x0001e20000000000 */
[----:B------:R-:W-:Y:S05]  /*15f0*/  @P0 BRA `(.L_x_53) ;  /* 0x0000000000040947 */ /* 0x000fea0003800000 */
[----:B------:R-:W-:-:S04]  /*1600*/  DEPBAR.LE SB0, 0x0 ;  /* 0x000080000000791a */ /* 0x000fc80000000000 */
.L_x_53:
[----:B------:R-:W-:Y:S05]  /*1610*/  WARPSYNC.ALL ;  /* 0x0000000000007948 */ /* 0x000fea0003800000 */
[----:B------:R-:W-:Y:S01]  /*1620*/  NOP ;  /* 0x0000000000007918 */ /* 0x000fe20000000000 */
[----:B---3--:R-:W-:Y:S01]  /*1630*/  BAR.SYNC.DEFER_BLOCKING 0x0 ;  /* 0x0000000000007b1d */ /* 0x008fe20000010000 */
[----:B--2---:R-:W-:Y:S01]  /*1640*/  SHF.R.U32.HI R2, RZ, 0x5, R0 ;  /* 0x00000005ff027819 */ /* 0x004fe20000011600 */
[----:B------:R-:W-:Y:S01]  /*1650*/  UIADD3 UR12, UPT, UPT, UR8, 0x6010, URZ ;  /* 0x00006010080c7890 */ /* 0x000fe2000fffe0ff */
[----:B------:R-:W-:Y:S01]  /*1660*/  ISETP.GE.AND P0, PT, R7, 0x1, PT ;  /* 0x000000010700780c */ /* 0x000fe20003f06270 */
[----:B------:R-:W-:Y:S01]  /*1670*/  USHF.L.U32 UR15, UR7, 0x6, URZ ;  /* 0x00000006070f7899 */ /* 0x000fe200080006ff */
[----:B------:R-:W-:Y:S01]  /*1680*/  R2UR UR22, R2 ;  /* 0x00000000021672ca */ /* 0x000fe200000e0000 */
[----:B------:R-:W-:Y:S01]  /*1690*/  VOTEU.ALL UP0, P3 ;  /* 0x0000000000ff7886 */ /* 0x000fe20001800000 */
[----:B------:R-:W-:Y:S01]  /*16a0*/  UMOV UR4, 0x1 ;  /* 0x0000000100047882 */ /* 0x000fe20000000000 */
[----:B------:R-:W-:Y:S01]  /*16b0*/  VOTEU.ALL UP1, P3 ;  /* 0x0000000000ff7886 */ /* 0x000fe20001820000 */
[----:B------:R-:W-:Y:S01]  /*16c0*/  USHF.L.U32 UR19, UR9, 0x7, URZ ;  /* 0x0000000709137899 */ /* 0x000fe200080006ff */
[----:B------:R-:W-:Y:S01]  /*16d0*/  BSSY.RECONVERGENT B4, `(.L_x_54) ;  /* 0x0000018000047945 */ /* 0x000fe20003800200 */
[----:B------:R-:W-:-:S04]  /*16e0*/  @!UP0 UIADD3 UR10, UPT, UPT, -UR4, 0x100000, URZ ;  /* 0x00100000040a8890 */ /* 0x000fc8000fffe1ff */
[----:B------:R-:W-:Y:S02]  /*16f0*/  @!UP0 USHF.L.U32 UR11, UR10, 0xb, URZ ;  /* 0x0000000b0a0b8899 */ /* 0x000fe400080006ff */
[----:B------:R-:W-:Y:S02]  /*1700*/  @!UP0 USHF.L.U32 UR10, UR10, 0x1, URZ ;  /* 0x000000010a0a8899 */ /* 0x000fe400080006ff */
[----:B------:R-:W-:-:S04]  /*1710*/  @!UP0 UIADD3 UR4, UPT, UPT, -UR4, 0x100000, URZ ;  /* 0x0010000004048890 */ /* 0x000fc8000fffe1ff */
[----:B------:R-:W-:Y:S02]  /*1720*/  @!UP0 USHF.L.U32 UR5, UR4, 0xb, URZ ;  /* 0x0000000b04058899 */ /* 0x000fe400080006ff */
[----:B------:R-:W-:Y:S01]  /*1730*/  @!UP0 USHF.L.U32 UR4, UR4, 0x1, URZ ;  /* 0x0000000104048899 */ /* 0x000fe200080006ff */
[----:B------:R-:W-:Y:S01]  /*1740*/  VOTEU.ALL UP0, P3 ;  /* 0x0000000000ff7886 */ /* 0x000fe20001800000 */
[----:B------:R-:W2:Y:S04]  /*1750*/  FENCE.VIEW.ASYNC.S ;  /* 0x00000000000073c6 */ /* 0x000ea80000000000 */
[----:B--2---:R2:W3:Y:S06]  /*1760*/  @!UP0 SYNCS.EXCH.64 URZ, [UR8+0x6000], UR10 ;  /* 0x0060000a08ff85b2 */ /* 0x0044ec0008000100 */
[----:B------:R2:W3:Y:S02]  /*1770*/  @!UP1 SYNCS.EXCH.64 URZ, [UR8+0x6010], UR4 ;  /* 0x0060100408ff95b2 */ /* 0x0004e40008000100 */
[----:B---3--:R-:W-:Y:S06]  /*1780*/  BAR.SYNC.DEFER_BLOCKING 0x0 ;  /* 0x0000000000007b1d */ /* 0x008fec0000010000 */
[----:B------:R-:W-:Y:S05]  /*1790*/  @P3 BRA `(.L_x_55) ;  /* 0x00000000002c3947 */ /* 0x000fea0003800000 */
[----:B--2---:R-:W-:Y:S02]  /*17a0*/  UMOV UR4, 0x1 ;  /* 0x0000000100047882 */ /* 0x004fe40000000000 */
[----:B------:R-:W-:-:S04]  /*17b0*/  UIADD3 UR10, UPT, UPT, -UR4, 0x100000, URZ ;  /* 0x00100000040a7890 */ /* 0x000fc8000fffe1ff */
[----:B------:R-:W-:Y:S02]  /*17c0*/  USHF.L.U32 UR11, UR10, 0xb, URZ ;  /* 0x0000000b0a0b7899 */ /* 0x000fe400080006ff */
[----:B------:R-:W-:Y:S02]  /*17d0*/  USHF.L.U32 UR10, UR10, 0x1, URZ ;  /* 0x000000010a0a7899 */ /* 0x000fe400080006ff */
[----:B------:R-:W-:-:S04]  /*17e0*/  UIADD3 UR4, UPT, UPT, -UR4, 0x100000, URZ ;  /* 0x0010000004047890 */ /* 0x000fc8000fffe1ff */
[----:B------:R-:W-:Y:S02]  /*17f0*/  USHF.L.U32 UR5, UR4, 0xb, URZ ;  /* 0x0000000b04057899 */ /* 0x000fe400080006ff */
[----:B------:R-:W-:Y:S01]  /*1800*/  USHF.L.U32 UR4, UR4, 0x1, URZ ;  /* 0x0000000104047899 */ /* 0x000fe200080006ff */
[----:B------:R-:W2:Y:S03]  /*1810*/  FENCE.VIEW.ASYNC.S ;  /* 0x00000000000073c6 */ /* 0x000ea60000000000 */
[----:B--2---:R3:W2:Y:S08]  /*1820*/  SYNCS.EXCH.64 URZ, [UR8+0x6008], UR10 ;  /* 0x0060080a08ff75b2 */ /* 0x0046b00008000100 */
[----:B------:R3:W4:Y:S02]  /*1830*/  SYNCS.EXCH.64 URZ, [UR8+0x6018], UR4 ;  /* 0x0060180408ff75b2 */ /* 0x0007240008000100 */
[----:B---3--:R-:W-:Y:S01]  /*1840*/  NOP ;  /* 0x0000000000007918 */ /* 0x008fe20000000000 */
.L_x_55:
[----:B--2---:R-:W-:Y:S05]  /*1850*/  BSYNC.RECONVERGENT B4 ;  /* 0x0000000000047941 */ /* 0x004fea0003800200 */
.L_x_54:
[----:B------:R-:W-:Y:S05]  /*1860*/  @!P0 BRA `(.L_x_56) ;  /* 0x0000000800188947 */ /* 0x000fea0003800000 */
[----:B----4-:R-:W-:Y:S01]  /*1870*/  BAR.SYNC.DEFER_BLOCKING 0x0 ;  /* 0x0000000000007b1d */ /* 0x010fe20000010000 */
[----:B------:R-:W-:Y:S01]  /*1880*/  ELECT P1, URZ, PT ;  /* 0x0000000000ff782f */ /* 0x000fe20003820000 */
[----:B------:R-:W-:Y:S01]  /*1890*/  @!P3 IMAD.MOV.U32 R2, RZ, RZ, 0x3000 ;  /* 0x00003000ff02b424 */ /* 0x000fe200078e00ff */
[----:B------:R-:W-:Y:S02]  /*18a0*/  UIADD3 UR4, UPT, UPT, UR8, 0x4000, URZ ;  /* 0x0000400008047890 */ /* 0x000fe4000fffe0ff */
[----:B------:R-:W-:Y:S01]  /*18b0*/  ISETP.LT.U32.AND P1, PT, R36, 0x20, P1 ;  /* 0x000000202400780c */ /* 0x000fe20000f21070 */
[----:B------:R-:W-:Y:S01]  /*18c0*/  UMOV UR7, UR15 ;  /* 0x0000000f00077c82 */ /* 0x000fe20008000000 */
[----:B------:R-:W-:Y:S01]  /*18d0*/  ELECT P0, URZ, PT ;  /* 0x0000000000ff782f */ /* 0x000fe20003800000 */
[----:B------:R-:W-:-:S03]  /*18e0*/  UMOV UR11, UR19 ;  /* 0x00000013000b7c82 */ /* 0x000fc60008000000 */
[----:B------:R-:W-:-:S07]  /*18f0*/  ISETP.LT.U32.AND P0, PT, R36, 0x20, P0 ;  /* 0x000000202400780c */ /* 0x000fce0000701070 */
[----:B------:R-:W-:Y:S01]  /*1900*/  VOTEU.ANY UP0, P1 ;  /* 0x0000000000ff7886 */ /* 0x000fe20000800100 */
[----:B------:R-:W-:-:S04]  /*1910*/  VOTEU.ANY UP2, P1 ;  /* 0x0000000000ff7886 */ /* 0x000fc80000840100 */
[----:B------:R-:W-:Y:S02]  /*1920*/  @UP0 UIADD3 UR5, UPT, UPT, UR8, 0x6000, URZ ;  /* 0x0000600008050890 */ /* 0x000fe4000fffe0ff */
[----:B------:R2:W-:Y:S01]  /*1930*/  @!P3 SYNCS.ARRIVE.TRANS64 RZ, [UR8+0x6000], R2 ;  /* 0x00600002ffffb9a7 */ /* 0x0005e20008000008 */
[----:B------:R-:W-:Y:S01]  /*1940*/  @UP0 UMOV UR6, URZ ;  /* 0x000000ff00060c82 */ /* 0x000fe20008000000 */
[----:B------:R-:W-:Y:S01]  /*1950*/  BAR.SYNC.DEFER_BLOCKING 0x0 ;  /* 0x0000000000007b1d */ /* 0x000fe20000010000 */
[----:B------:R-:W-:-:S05]  /*1960*/  UISETP.NE.U32.AND UP0, UPT, UR22, URZ, UPT ;  /* 0x000000ff1600728c */ /* 0x000fca000bf05070 */
[----:B------:R-:W-:Y:S01]  /*1970*/  VOTEU.ANY UP1, P0 ;  /* 0x0000000000ff7886 */ /* 0x000fe20000020100 */
[----:B------:R-:W-:-:S04]  /*1980*/  VOTEU.ANY UP3, P0 ;  /* 0x0000000000ff7886 */ /* 0x000fc80000060100 */
[----:B------:R-:W-:Y:S01]  /*1990*/  @UP1 UIADD3 UR9, UPT, UPT, UR8, 0x6000, URZ ;  /* 0x0000600008091890 */ /* 0x000fe2000fffe0ff */
[----:B------:R-:W-:Y:S01]  /*19a0*/  @UP1 UMOV UR10, URZ ;  /* 0x000000ff000a1c82 */ /* 0x000fe20008000000 */
[----:B------:R2:W-:Y:S01]  /*19b0*/  @UP2 UTMALDG.2D [UR4], [UR24] ;  /* 0x00000004180025b4 */ /* 0x0005e20008008000 */
[----:B------:R3:W-:Y:S06]  /*19c0*/  MEMBAR.ALL.CTA ;  /* 0x0000000000007992 */ /* 0x0007ec0000008000 */
[----:B---3--:R-:W3:Y:S02]  /*19d0*/  FENCE.VIEW.ASYNC.S ;  /* 0x00000000000073c6 */ /* 0x008ee40000000000 */
[----:B---3--:R-:W-:Y:S06]  /*19e0*/  BAR.SYNC.DEFER_BLOCKING 0x0 ;  /* 0x0000000000007b1d */ /* 0x008fec0000010000 */
[----:B------:R2:W-:Y:S02]  /*19f0*/  @UP3 UTMALDG.2D [UR8], [UR26] ;  /* 0x000000081a0035b4 */ /* 0x0005e40008008000 */
[----:B------:R-:W-:Y:S06]  /*1a00*/  BAR.SYNC.DEFER_BLOCKING 0x0 ;  /* 0x0000000000007b1d */ /* 0x000fec0000010000 */
[----:B------:R-:W3:Y:S02]  /*1a10*/  SYNCS.PHASECHK.TRANS64.TRYWAIT P0, [UR8+0x6000], RZ ;  /* 0x006000ffff0075a7 */ /* 0x000ee40008001108 */
[----:B--23--:R-:W-:Y:S05]  /*1a20*/  @!P0 BRA `(.L_x_57) ;  /* 0x0000000c00548947 */ /* 0x00cfea0003800000 */
.L_x_71:
[----:B------:R-:W-:Y:S05]  /*1a30*/  BRA.U UP0, `(.L_x_58) ;  /* 0x00000001004c7547 */ /* 0x000fea000b800000 */
[----:B------:R-:W-:Y:S02]  /*1a40*/  USHF.R.U32.HI UR4, URZ, 0x4, UR4 ;  /* 0x00000004ff047899 */ /* 0x000fe40008011604 */
[----:B------:R-:W-:Y:S02]  /*1a50*/  USHF.R.U32.HI UR6, URZ, 0x4, UR8 ;  /* 0x00000004ff067899 */ /* 0x000fe40008011608 */
[----:B------:R-:W-:Y:S02]  /*1a60*/  USGXT.U32 UR4, UR4, 0xe ;  /* 0x0000000e0404789a */ /* 0x000fe40008000000 */
[----:B------:R-:W-:Y:S01]  /*1a70*/  USGXT.U32 UR6, UR6, 0xe ;  /* 0x0000000e0606789a */ /* 0x000fe20008000000 */
[----:B------:R-:W-:Y:S01]  /*1a80*/  UMOV UR10, 0xfffffffe ;  /* 0xfffffffe000a7882 */ /* 0x000fe20000000000 */
[----:B------:R-:W-:Y:S01]  /*1a90*/  UMOV UR11, 0x7fffbfdf ;  /* 0x7fffbfdf000b7882 */ /* 0x000fe20000000000 */
[----:B------:R-:W-:Y:S01]  /*1aa0*/  UMOV UR5, URZ ;  /* 0x000000ff00057c82 */ /* 0x000fe20008000000 */
[----:B------:R-:W-:Y:S01]  /*1ab0*/  UMOV UR7, URZ ;  /* 0x000000ff00077c82 */ /* 0x000fe20008000000 */
[----:B------:R-:W-:-:S02]  /*1ac0*/  UIADD3.64 UR16, UPT, UPT, UR4, -UR10, URZ ;  /* 0x8000000a04107297 */ /* 0x000fc4000fffe0ff */
[----:B------:R-:W-:Y:S01]  /*1ad0*/  UIADD3.64 UR10, UPT, UPT, UR6, -UR10, URZ ;  /* 0x8000000a060a7297 */ /* 0x000fe2000fffe0ff */
[----:B------:R-:W-:Y:S01]  /*1ae0*/  UMOV UR28, 0x0 ;  /* 0x00000000001c7882 */ /* 0x000fe20000000000 */
[----:B------:R-:W-:Y:S01]  /*1af0*/  UMOV UR29, 0x4200010 ;  /* 0x04200010001d7882 */ /* 0x000fe20000000000 */
[----:B------:R-:W-:Y:S01]  /*1b00*/  UMOV UR5, 0x80004020 ;  /* 0x8000402000057882 */ /* 0x000fe20000000000 */
[----:B------:R-:W-:Y:S01]  /*1b10*/  UMOV UR7, 0x80004020 ;  /* 0x8000402000077882 */ /* 0x000fe20000000000 */
[----:B------:R-:W-:Y:S01]  /*1b20*/  UMOV UR30, 0x0 ;  /* 0x00000000001e7882 */ /* 0x000fe20000000000 */
[----:B------:R-:W-:Y:S01]  /*1b30*/  UMOV UR31, 0x4200010 ;  /* 0x04200010001f7882 */ /* 0x000fe20000000000 */
[----:B------:R2:W-:Y:S02]  /*1b40*/  UTCQMMA gdesc[UR4], gdesc[UR6], tmem[UR23], tmem[UR28], idesc[UR29], !UPT ;  /* 0x00ff1c06040075ea */ /* 0x0005e4000f800317 */
[----:B------:R2:W-:Y:S01]  /*1b50*/  UTCQMMA gdesc[UR16], gdesc[UR10], tmem[UR23], tmem[UR30], idesc[UR31], UPT ;  /* 0x00ff1e0a100075ea */ /* 0x0005e2000b800317 */
[----:B------:R-:W-:-:S02]  /*1b60*/  NOP ;  /* 0x0000000000007918 */ /* 0x000fc40000000000 */
.L_x_58:
[----:B------:R-:W-:Y:S01]  /*1b70*/  ELECT P0, URZ, PT ;  /* 0x0000000000ff782f */ /* 0x000fe20003800000 */
[----:B--2---:R-:W-:Y:S01]  /*1b80*/  UMOV UR4, UR12 ;  /* 0x0000000c00047c82 */ /* 0x004fe20008000000 */
[----:B------:R-:W-:Y:S02]  /*1b90*/  UMOV UR5, URZ ;  /* 0x000000ff00057c82 */ /* 0x000fe40008000000 */
[----:B------:R-:W-:-:S13]  /*1ba0*/  ISETP.LT.U32.AND P0, PT, R36, 0x20, P0 ;  /* 0x000000202400780c */ /* 0x000fda0000701070 */
[----:B------:R-:W-:Y:S01]  /*1bb0*/  VOTEU.ANY UP0, P0 ;  /* 0x0000000000ff7886 */ /* 0x000fe20000000100 */
[----:B------:R-:W-:Y:S01]  /*1bc0*/  VOTEU.ANY UP1, P0 ;  /* 0x0000000000ff7886 */ /* 0x000fe20000020100 */
[----:B------:R-:W-:-:S03]  /*1bd0*/  ISETP.GE.U32.AND P0, PT, R7, 0x41, PT ;  /* 0x000000410700780c */ /* 0x000fc60003f06070 */
[----:B------:R-:W-:Y:S02]  /*1be0*/  @UP0 UMOV UR4, UR4 ;  /* 0x0000000400040c82 */ /* 0x000fe40008000000 */
[----:B------:R2:W-:Y:S01]  /*1bf0*/  @UP1 UTCBAR [UR4], URZ ;  /* 0x000000ff040013e9 */ /* 0x0005e200080000ff */
[----:B------:R-:W-:Y:S06]  /*1c00*/  BAR.SYNC.DEFER_BLOCKING 0x0 ;  /* 0x0000000000007b1d */ /* 0x000fec0000010000 */
[----:B------:R-:W3:Y:S02]  /*1c10*/  SYNCS.PHASECHK.TRANS64.TRYWAIT P1, [UR8+0x6010], RZ ;  /* 0x006010ffff0075a7 */ /* 0x000ee40008021108 */
[----:B--23--:R-:W-:Y:S05]  /*1c20*/  @!P1 BRA `(.L_x_59) ;  /* 0x0000000800e09947 */ /* 0x00cfea0003800000 */
.L_x_72:
[----:B------:R-:W-:Y:S01]  /*1c30*/  UMOV UR4, URZ ;  /* 0x000000ff00047c82 */ /* 0x000fe20008000000 */
[----:B------:R-:W-:Y:S05]  /*1c40*/  @!P0 BRA `(.L_x_56) ;  /* 0x0000000400208947 */ /* 0x000fea0003800000 */
[----:B------:R-:W2:Y:S01]  /*1c50*/  LDCU UR29, c[0x0][0x3a0] ;  /* 0x00007400ff1d77ac */ /* 0x000ea20008000800 */
[----:B------:R-:W-:Y:S01]  /*1c60*/  UMOV UR9, 0x1 ;  /* 0x0000000100097882 */ /* 0x000fe20000000000 */
[----:B------:R-:W-:-:S05]  /*1c70*/  UMOV UR14, 0x40 ;  /* 0x00000040000e7882 */ /* 0x000fca0000000000 */
.L_x_63:
[----:B------:R-:W-:Y:S01]  /*1c80*/  BAR.SYNC.DEFER_BLOCKING 0x0 ;  /* 0x0000000000007b1d */ /* 0x000fe20000010000 */
[----:B------:R-:W-:Y:S01]  /*1c90*/  ULEA UR28, UR9, UR8, 0x3 ;  /* 0x00000008091c7291 */ /* 0x000fe2000f8e18ff */
[----:B------:R-:W-:Y:S01]  /*1ca0*/  @!P3 IMAD.MOV.U32 R2, RZ, RZ, 0x3000 ;  /* 0x00003000ff02b424 */ /* 0x000fe200078e00ff */
[----:B------:R-:W-:Y:S01]  /*1cb0*/  ELECT P1, URZ, PT ;  /* 0x0000000000ff782f */ /* 0x000fe20003820000 */
[----:B------:R-:W-:-:S03]  /*1cc0*/  ULEA UR12, UR9, UR8, 0xc ;  /* 0x00000008090c7291 */ /* 0x000fc6000f8e60ff */
[----:B------:R-:W-:Y:S02]  /*1cd0*/  ISETP.LT.U32.AND P1, PT, R36, 0x20, P1 ;  /* 0x000000202400780c */ /* 0x000fe40000f21070 */
[----:B------:R-:W-:Y:S01]  /*1ce0*/  ELECT P0, URZ, PT ;  /* 0x0000000000ff782f */ /* 0x000fe20003800000 */
[----:B------:R-:W-:-:S03]  /*1cf0*/  UIADD3 UR12, UPT, UPT, UR12, 0x4000, URZ ;  /* 0x000040000c0c7890 */ /* 0x000fc6000fffe0ff */
[----:B------:R-:W-:Y:S01]  /*1d00*/  ISETP.LT.U32.AND P0, PT, R36, 0x20, P0 ;  /* 0x000000202400780c */ /* 0x000fe20000701070 */
[----:B------:R-:W-:Y:S01]  /*1d10*/  ULEA UR16, UR9, UR8, 0xd ;  /* 0x0000000809107291 */ /* 0x000fe2000f8e68ff */
[----:B------:R-:W-:Y:S01]  /*1d20*/  UMOV UR18, UR14 ;  /* 0x0000000e00127c82 */ /* 0x000fe20008000000 */
[----:B------:R-:W-:-:S04]  /*1d30*/  USHF.L.U32 UR5, UR4, 0x1f, URZ ;  /* 0x0000001f04057899 */ /* 0x000fc800080006ff */
[----:B------:R-:W-:Y:S01]  /*1d40*/  VOTEU.ANY UP0, P1 ;  /* 0x0000000000ff7886 */ /* 0x000fe20000800100 */
[----:B------:R3:W-:Y:S04]  /*1d50*/  @!P3 SYNCS.ARRIVE.TRANS64 RZ, [UR28+0x6000], R2 ;  /* 0x00600002ffffb9a7 */ /* 0x0007e8000800001c */
[----:B------:R-:W-:Y:S01]  /*1d60*/  @UP0 UIADD3 UR13, UPT, UPT, UR28, 0x6000, URZ ;  /* 0x000060001c0d0890 */ /* 0x000fe2000fffe0ff */
[----:B------:R-:W-:Y:S01]  /*1d70*/  VOTEU.ANY UP0, P1 ;  /* 0x0000000000ff7886 */ /* 0x000fe20000800100 */
[----:B------:R-:W-:Y:S01]  /*1d80*/  BAR.SYNC.DEFER_BLOCKING 0x0 ;  /* 0x0000000000007b1d */ /* 0x000fe20000010000 */
[----:B---3--:R-:W-:-:S05]  /*1d90*/  IMAD.U32 R2, RZ, RZ, UR5 ;  /* 0x00000005ff027e24 */ /* 0x008fca000f8e00ff */
[----:B------:R-:W-:-:S05]  /*1da0*/  VOTEU.ANY UP1, P0 ;  /* 0x0000000000ff7886 */ /* 0x000fca0000020100 */
[----:B------:R-:W-:Y:S01]  /*1db0*/  @UP1 UIADD3 UR17, UPT, UPT, UR28, 0x6000, URZ ;  /* 0x000060001c111890 */ /* 0x000fe2000fffe0ff */
[----:B------:R-:W-:Y:S01]  /*1dc0*/  VOTEU.ANY UP1, P0 ;  /* 0x0000000000ff7886 */ /* 0x000fe20000020100 */
[----:B------:R3:W-:Y:S01]  /*1dd0*/  @UP0 UTMALDG.2D [UR12], [UR24] ;  /* 0x0000000c180005b4 */ /* 0x0007e20008008000 */
[----:B------:R-:W-:Y:S01]  /*1de0*/  UISETP.NE.U32.AND UP0, UPT, UR22, URZ, UPT ;  /* 0x000000ff1600728c */ /* 0x000fe2000bf05070 */
[----:B------:R4:W-:Y:S06]  /*1df0*/  MEMBAR.ALL.CTA ;  /* 0x0000000000007992 */ /* 0x0009ec0000008000 */
[----:B----4-:R-:W4:Y:S02]  /*1e00*/  FENCE.VIEW.ASYNC.S ;  /* 0x00000000000073c6 */ /* 0x010f240000000000 */
[----:B----4-:R-:W-:Y:S06]  /*1e10*/  BAR.SYNC.DEFER_BLOCKING 0x0 ;  /* 0x0000000000007b1d */ /* 0x010fec0000010000 */
[----:B------:R3:W-:Y:S02]  /*1e20*/  @UP1 UTMALDG.2D [UR16], [UR26] ;  /* 0x000000101a0015b4 */ /* 0x0007e40008008000 */
[----:B------:R-:W-:Y:S06]  /*1e30*/  BAR.SYNC.DEFER_BLOCKING 0x0 ;  /* 0x0000000000007b1d */ /* 0x000fec0000010000 */
[----:B------:R-:W4:Y:S02]  /*1e40*/  SYNCS.PHASECHK.TRANS64.TRYWAIT P0, [UR28+0x6000], R2 ;  /* 0x00600002ff0075a7 */ /* 0x000f24000800111c */
[----:B---34-:R-:W-:Y:S05]  /*1e50*/  @!P0 BRA `(.L_x_60) ;  /* 0x0000000800608947 */ /* 0x018fea0003800000 */
.L_x_73:
[----:B------:R-:W-:Y:S05]  /*1e60*/  BRA.U UP0, `(.L_x_61) ;  /* 0x00000001004c7547 */ /* 0x000fea000b800000 */
[----:B------:R-:W-:Y:S02]  /*1e70*/  USHF.R.U32.HI UR10, URZ, 0x4, UR12 ;  /* 0x00000004ff0a7899 */ /* 0x000fe4000801160c */
[----:B------:R-:W-:Y:S02]  /*1e80*/  USHF.R.U32.HI UR12, URZ, 0x4, UR16 ;  /* 0x00000004ff0c7899 */ /* 0x000fe40008011610 */
[----:B------:R-:W-:Y:S02]  /*1e90*/  USGXT.U32 UR10, UR10, 0xe ;  /* 0x0000000e0a0a789a */ /* 0x000fe40008000000 */
[----:B------:R-:W-:Y:S02]  /*1ea0*/  USGXT.U32 UR12, UR12, 0xe ;  /* 0x0000000e0c0c789a */ /* 0x000fe40008000000 */
[----:B------:R-:W-:Y:S02]  /*1eb0*/  UIADD3 UR16, UP0, UPT, UR10, 0x2, URZ ;  /* 0x000000020a107890 */ /* 0x000fe4000ff1e0ff */
[----:B------:R-:W-:Y:S01]  /*1ec0*/  UIADD3 UR30, UP1, UPT, UR12, 0x2, URZ ;  /* 0x000000020c1e7890 */ /* 0x000fe2000ff3e0ff */
[----:B------:R-:W-:Y:S01]  /*1ed0*/  UMOV UR5, URZ ;  /* 0x000000ff00057c82 */ /* 0x000fe20008000000 */
[----:B------:R-:W-:Y:S01]  /*1ee0*/  UMOV UR6, URZ ;  /* 0x000000ff00067c82 */ /* 0x000fe20008000000 */
[----:B------:R-:W-:-:S02]  /*1ef0*/  UIADD3.X UR17, UPT, UPT, UR5, -0x7fffbfe0, URZ, UP0, !UPT ;  /* 0x8000402005117890 */ /* 0x000fc400087fe4ff */
[----:B------:R-:W-:Y:S01]  /*1f00*/  UIADD3.X UR31, UPT, UPT, UR6, -0x7fffbfe0, URZ, UP1, !UPT ;  /* 0x80004020061f7890 */ /* 0x000fe20008ffe4ff */
[----:B------:R-:W-:Y:S01]  /*1f10*/  UMOV UR32, 0x0 ;  /* 0x0000000000207882 */ /* 0x000fe20000000000 */
[----:B------:R-:W-:Y:S01]  /*1f20*/  UMOV UR33, 0x4200010 ;  /* 0x0420001000217882 */ /* 0x000fe20000000000 */
[----:B------:R-:W-:Y:S01]  /*1f30*/  UMOV UR11, 0x80004020 ;  /* 0x80004020000b7882 */ /* 0x000fe20000000000 */
[----:B------:R-:W-:Y:S01]  /*1f40*/  UMOV UR13, 0x80004020 ;  /* 0x80004020000d7882 */ /* 0x000fe20000000000 */
[----:B------:R-:W-:Y:S01]  /*1f50*/  UMOV UR6, 0x0 ;  /* 0x0000000000067882 */ /* 0x000fe20000000000 */
[----:B------:R-:W-:Y:S01]  /*1f60*/  UMOV UR7, 0x4200010 ;  /* 0x0420001000077882 */ /* 0x000fe20000000000 */
[----:B------:R3:W-:Y:S02]  /*1f70*/  UTCQMMA gdesc[UR10], gdesc[UR12], tmem[UR23], tmem[UR32], idesc[UR33], UPT ;  /* 0x00ff200c0a0075ea */ /* 0x0007e4000b800317 */
[----:B------:R3:W-:Y:S01]  /*1f80*/  UTCQMMA gdesc[UR16], gdesc[UR30], tmem[UR23], tmem[UR6], idesc[UR7], UPT ;  /* 0x00ff061e100075ea */ /* 0x0007e2000b800317 */
[----:B------:R-:W-:-:S02]  /*1f90*/  NOP ;  /* 0x0000000000007918 */ /* 0x000fc40000000000 */
.L_x_61:
[----:B------:R-:W-:Y:S01]  /*1fa0*/  ELECT P0, URZ, PT ;  /* 0x0000000000ff782f */ /* 0x000fe20003800000 */
[----:B---3--:R-:W-:-:S03]  /*1fb0*/  UIADD3 UR6, UPT, UPT, UR28, 0x6010, URZ ;  /* 0x000060101c067890 */ /* 0x008fc6000fffe0ff */
[----:B------:R-:W-:Y:S01]  /*1fc0*/  ISETP.LT.U32.AND P0, PT, R36, 0x20, P0 ;  /* 0x000000202400780c */ /* 0x000fe20000701070 */
[----:B------:R-:W-:-:S12]  /*1fd0*/  UMOV UR7, URZ ;  /* 0x000000ff00077c82 */ /* 0x000fd80008000000 */
[----:B------:R-:W-:Y:S01]  /*1fe0*/  VOTEU.ANY UP0, P0 ;  /* 0x0000000000ff7886 */ /* 0x000fe20000000100 */
[----:B------:R-:W-:-:S04]  /*1ff0*/  VOTEU.ANY UP1, P0 ;  /* 0x0000000000ff7886 */ /* 0x000fc80000020100 */
[----:B------:R-:W-:Y:S02]  /*2000*/  @UP0 UMOV UR6, UR6 ;  /* 0x0000000600060c82 */ /* 0x000fe40008000000 */
[----:B------:R3:W-:Y:S01]  /*2010*/  @UP1 UTCBAR [UR6], URZ ;  /* 0x000000ff060013e9 */ /* 0x0007e200080000ff */
[----:B------:R-:W-:Y:S06]  /*2020*/  BAR.SYNC.DEFER_BLOCKING 0x0 ;  /* 0x0000000000007b1d */ /* 0x000fec0000010000 */
[----:B------:R-:W4:Y:S02]  /*2030*/  SYNCS.PHASECHK.TRANS64.TRYWAIT P0, [UR28+0x6010], R2 ;  /* 0x00601002ff0075a7 */ /* 0x000f24000800111c */
[----:B---34-:R-:W-:Y:S05]  /*2040*/  @!P0 BRA `(.L_x_62) ;  /* 0x0000000400f08947 */ /* 0x018fea0003800000 */
.L_x_74:
[----:B------:R-:W-:Y:S02]  /*2050*/  UIADD3 UR9, UPT, UPT, UR9, 0x1, URZ ;  /* 0x0000000109097890 */ /* 0x000fe4000fffe0ff */
[----:B------:R-:W-:Y:S02]  /*2060*/  UIADD3 UR14, UPT, UPT, UR14, 0x40, URZ ;  /* 0x000000400e0e7890 */ /* 0x000fe4000fffe0ff */
[----:B------:R-:W-:-:S04]  /*2070*/  UISETP.NE.U32.AND UP0, UPT, UR9, 0x2, UPT ;  /* 0x000000020900788c */ /* 0x000fc8000bf05070 */
[----:B------:R-:W-:Y:S02]  /*2080*/  USEL UR5, URZ, 0x1, UP0 ;  /* 0x00000001ff057887 */ /* 0x000fe40008000000 */
[----:B------:R-:W-:Y:S02]  /*2090*/  USEL UR9, UR9, URZ, UP0 ;  /* 0x000000ff09097287 */ /* 0x000fe40008000000 */
[----:B--2---:R-:W-:Y:S02]  /*20a0*/  UISETP.GE.AND UP0, UPT, UR14, UR29, UPT ;  /* 0x0000001d0e00728c */ /* 0x004fe4000bf06270 */
[----:B------:R-:W-:-:S07]  /*20b0*/  ULOP3.LUT UR4, UR4, UR5, URZ, 0x3c, !UPT ;  /* 0x0000000504047292 */ /* 0x000fce000f8e3cff */
[----:B------:R-:W-:Y:S05]  /*20c0*/  BRA.U !UP0, `(.L_x_63) ;  /* 0xfffffff908ec7547 */ /* 0x000fea000b83ffff */
.L_x_56:
[----:B----4-:R-:W-:Y:S01]  /*20d0*/  BAR.SYNC.DEFER_BLOCKING 0x0 ;  /* 0x0000000000007b1d */ /* 0x010fe20000010000 */
[C---:B------:R-:W-:Y:S02]  /*20e0*/  IMAD.SHL.U32 R2, R0.reuse, 0x40, RZ ;  /* 0x0000004000027824 */ /* 0x040fe400078e00ff */
[C---:B------:R-:W-:Y:S02]  /*20f0*/  IMAD.SHL.U32 R3, R0.reuse, 0x10, RZ ;  /* 0x0000001000037824 */ /* 0x040fe400078e00ff */
[----:B-----5:R-:W-:Y:S01]  /*2100*/  IMAD.SHL.U32 R4, R0, 0x2, RZ ;  /* 0x0000000200047824 */ /* 0x020fe200078e00ff */
[----:B------:R-:W-:Y:S04]  /*2110*/  BSSY.RECONVERGENT B4, `(.L_x_64) ;  /* 0x0000004000047945 */ /* 0x000fe80003800200 */
[----:B------:R-:W-:Y:S05]  /*2120*/  @P3 BRA `(.L_x_65) ;  /* 0x0000000000083947 */ /* 0x000fea0003800000 */
[----:B------:R-:W2:Y:S02]  /*2130*/  SYNCS.CCTL.IV [UR8+0x6000] ;  /* 0x00600000ff0079b1 */ /* 0x000ea40008000008 */
[----:B--2---:R-:W2:Y:S02]  /*2140*/  SYNCS.CCTL.IV [UR8+0x6010] ;  /* 0x00601000ff0079b1 */ /* 0x004ea40008000008 */
.L_x_65:
[----:B------:R-:W-:Y:S05]  /*2150*/  BSYNC.RECONVERGENT B4 ;  /* 0x0000000000047941 */ /* 0x000fea0003800200 */
.L_x_64:
[----:B--2---:R-:W-:Y:S06]  /*2160*/  BAR.SYNC.DEFER_BLOCKING 0x0 ;  /* 0x0000000000007b1d */ /* 0x004fec0000010000 */
[----:B------:R-:W-:Y:S04]  /*2170*/  BSSY.RECONVERGENT B4, `(.L_x_66) ;  /* 0x0000004000047945 */ /* 0x000fe80003800200 */
[----:B------:R-:W-:Y:S05]  /*2180*/  @P3 BRA `(.L_x_67) ;  /* 0x0000000000083947 */ /* 0x000fea0003800000 */
[----:B------:R-:W2:Y:S02]  /*2190*/  SYNCS.CCTL.IV [UR8+0x6008] ;  /* 0x00600800ff0079b1 */ /* 0x000ea40008000008 */
[----:B--2---:R-:W2:Y:S02]  /*21a0*/  SYNCS.CCTL.IV [UR8+0x6018] ;  /* 0x00601800ff0079b1 */ /* 0x004ea40008000008 */
.L_x_67:
[----:B------:R-:W-:Y:S05]  /*21b0*/  BSYNC.RECONVERGENT B4 ;  /* 0x0000000000047941 */ /* 0x000fea0003800200 */
.L_x_66:
[----:B------:R-:W-:Y:S01]  /*21c0*/  USHF.L.U32 UR4, UR22, 0x15, URZ ;  /* 0x0000001516047899 */ /* 0x000fe200080006ff */
[----:B------:R-:W-:Y:S01]  /*21d0*/  SHF.R.U32.HI R5, RZ, 0x1, R0 ;  /* 0x00000001ff057819 */ /* 0x000fe20000011600 */
[----:B------:R-:W-:Y:S01]  /*21e0*/  USHF.L.U32 UR22, UR22, 0x4, URZ ;  /* 0x0000000416167899 */ /* 0x000fe200080006ff */
[----:B------:R-:W-:Y:S01]  /*21f0*/  LOP3.LUT R2, R2, 0x1800, RZ, 0xc0, !PT ;  /* 0x0000180002027812 */ /* 0x000fe200078ec0ff */
[----:B------:R-:W-:Y:S01]  /*2200*/  ULOP3.LUT UR4, UR4, 0x600000, URZ, 0xc0, !UPT ;  /* 0x0060000004047892 */ /* 0x000fe2000f8ec0ff */
[----:B------:R-:W-:Y:S01]  /*2210*/  LOP3.LUT R4, R4, 0x20, RZ, 0xc0, !PT ;  /* 0x0000002004047812 */ /* 0x000fe200078ec0ff */
[----:B------:R-:W-:Y:S01]  /*2220*/  ULOP3.LUT UR22, UR22, 0x40, URZ, 0xc0, !UPT ;  /* 0x0000004016167892 */ /* 0x000fe2000f8ec0ff */
[----:B------:R-:W-:Y:S01]  /*2230*/  LOP3.LUT R2, R2, 0x70, R3, 0xf8, !PT ;  /* 0x0000007002027812 */ /* 0x000fe200078ef803 */
[----:B------:R-:W-:Y:S01]  /*2240*/  IMAD.SHL.U32 R0, R0, 0x80, RZ ;  /* 0x0000008000007824 */ /* 0x000fe200078e00ff */
[----:B------:R-:W-:Y:S01]  /*2250*/  LOP3.LUT R5, R4, 0x40, R5, 0xf8, !PT ;  /* 0x0000004004057812 */ /* 0x000fe200078ef805 */
[----:B------:R-:W-:Y:S01]  /*2260*/  UIADD3 UR4, UPT, UPT, UR22, UR4, UR23 ;  /* 0x0000000416047290 */ /* 0x000fe2000fffe017 */
[----:B------:R-:W-:-:S02]  /*2270*/  ELECT P0, URZ, PT ;  /* 0x0000000000ff782f */ /* 0x000fc40003800000 */
[----:B------:R-:W-:Y:S01]  /*2280*/  LOP3.LUT R5, R2, R5, RZ, 0x3c, !PT ;  /* 0x0000000502057212 */ /* 0x000fe200078e3cff */
[----:B------:R-:W-:Y:S01]  /*2290*/  UMOV UR9, UR19 ;  /* 0x0000001300097c82 */ /* 0x000fe20008000000 */
[----:B------:R-:W-:Y:S01]  /*22a0*/  UMOV UR10, UR15 ;  /* 0x0000000f000a7c82 */ /* 0x000fe20008000000 */
[----:B------:R-:W-:Y:S02]  /*22b0*/  ISETP.LT.U32.AND P0, PT, R36, 0x20, P0 ;  /* 0x000000202400780c */ /* 0x000fe40000701070 */
[----:B------:R-:W-:Y:S02]  /*22c0*/  LOP3.LUT R0, R5, 0x780, R0, 0xf8, !PT ;  /* 0x0000078005007812 */ /* 0x000fe400078ef800 */
[----:B------:R-:W-:Y:S01]  /*22d0*/  LDTM.16dp32bit_t0_t15.x32 R4, tmem[UR4] ;  /* 0x00000004000479ee */ /* 0x000fe20008a80000 */
[----:B------:R-:W3:Y:S01]  /*22e0*/  LDTM.16dp32bit_t16_t31.x32 R4, tmem[UR4+0x20] ;  /* 0x00002004000479ee */ /* 0x000ee20008aa0000 */
[----:B------:R-:W-:Y:S01]  /*22f0*/  NOP ;  /* 0x0000000000007918 */ /* 0x000fe20000000000 */
[----:B------:R-:W-:-:S06]  /*2300*/  LOP3.LUT R2, R0, 0x10, RZ, 0x3c, !PT ;  /* 0x0000001000027812 */ /* 0x000fcc00078e3cff */
[----:B---3--:R-:W-:Y:S01]  /*2310*/  VOTEU.ANY UP1, P0 ;  /* 0x0000000000ff7886 */ /* 0x008fe20000020100 */
[----:B------:R-:W-:Y:S01]  /*2320*/  VOTEU.ANY UP0, P0 ;  /* 0x0000000000ff7886 */ /* 0x000fe20000000100 */
[----:B------:R-:W-:Y:S02]  /*2330*/  F2FP.SATFINITE.E4M3.F32.PACK_AB_MERGE_C R6, R7, R6, RZ ;  /* 0x000000060706723e */ /* 0x000fe400048070ff */
[----:B------:R-:W-:Y:S02]  /*2340*/  F2FP.SATFINITE.E4M3.F32.PACK_AB_MERGE_C R10, R11, R10, RZ ;  /* 0x0000000a0b0a723e */ /* 0x000fe400048070ff */
[----:B------:R-:W-:Y:S02]  /*2350*/  F2FP.SATFINITE.E4M3.F32.PACK_AB_MERGE_C R14, R15, R14, RZ ;  /* 0x0000000e0f0e723e */ /* 0x000fe400048070ff */
[----:B------:R-:W-:Y:S02]  /*2360*/  F2FP.SATFINITE.E4M3.F32.PACK_AB_MERGE_C R7, R19, R18, RZ ;  /* 0x000000121307723e */ /* 0x000fe400048070ff */
[----:B------:R-:W-:-:S02]  /*2370*/  F2FP.SATFINITE.E4M3.F32.PACK_AB_MERGE_C R22, R23, R22, RZ ;  /* 0x000000161716723e */ /* 0x000fc400048070ff */
[----:B------:R-:W-:Y:S02]  /*2380*/  F2FP.SATFINITE.E4M3.F32.PACK_AB_MERGE_C R26, R27, R26, RZ ;  /* 0x0000001a1b1a723e */ /* 0x000fe400048070ff */
[----:B------:R-:W-:Y:S02]  /*2390*/  F2FP.SATFINITE.E4M3.F32.PACK_AB_MERGE_C R30, R31, R30, RZ ;  /* 0x0000001e1f1e723e */ /* 0x000fe400048070ff */
[----:B------:R-:W-:Y:S02]  /*23a0*/  F2FP.SATFINITE.E4M3.F32.PACK_AB_MERGE_C R34, R35, R34, RZ ;  /* 0x000000222322723e */ /* 0x000fe400048070ff */
[----:B------:R-:W-:Y:S02]  /*23b0*/  F2FP.SATFINITE.E4M3.F32.PACK_AB_MERGE_C R4, R5, R4, R6 ;  /* 0x000000040504723e */ /* 0x000fe40004807006 */
[----:B------:R-:W-:Y:S02]  /*23c0*/  F2FP.SATFINITE.E4M3.F32.PACK_AB_MERGE_C R5, R9, R8, R10 ;  /* 0x000000080905723e */ /* 0x000fe4000480700a */
[----:B------:R-:W-:-:S02]  /*23d0*/  F2FP.SATFINITE.E4M3.F32.PACK_AB_MERGE_C R6, R13, R12, R14 ;  /* 0x0000000c0d06723e */ /* 0x000fc4000480700e */
[----:B------:R-:W-:Y:S02]  /*23e0*/  F2FP.SATFINITE.E4M3.F32.PACK_AB_MERGE_C R7, R17, R16, R7 ;  /* 0x000000101107723e */ /* 0x000fe40004807007 */
[----:B------:R-:W-:Y:S02]  /*23f0*/  F2FP.SATFINITE.E4M3.F32.PACK_AB_MERGE_C R20, R21, R20, R22 ;  /* 0x000000141514723e */ /* 0x000fe40004807016 */
[----:B------:R-:W-:Y:S01]  /*2400*/  F2FP.SATFINITE.E4M3.F32.PACK_AB_MERGE_C R21, R25, R24, R26 ;  /* 0x000000181915723e */ /* 0x000fe2000480701a */
[----:B--2---:R2:W-:Y:S01]  /*2410*/  STS.128 [R0+UR8], R4 ;  /* 0x0000000400007988 */ /* 0x0045e20008000c08 */
[----:B------:R-:W-:Y:S02]  /*2420*/  F2FP.SATFINITE.E4M3.F32.PACK_AB_MERGE_C R22, R29, R28, R30 ;  /* 0x0000001c1d16723e */ /* 0x000fe4000480701e */
[----:B------:R-:W-:-:S05]  /*2430*/  F2FP.SATFINITE.E4M3.F32.PACK_AB_MERGE_C R23, R33, R32, R34 ;  /* 0x000000202117723e */ /* 0x000fca0004807022 */
[----:B------:R2:W-:Y:S01]  /*2440*/  STS.128 [R2+UR8], R20 ;  /* 0x0000001402007988 */ /* 0x0005e20008000c08 */
[----:B------:R3:W-:Y:S06]  /*2450*/  MEMBAR.ALL.CTA ;  /* 0x0000000000007992 */ /* 0x0007ec0000008000 */
[----:B---3--:R-:W3:Y:S02]  /*2460*/  FENCE.VIEW.ASYNC.S ;  /* 0x00000000000073c6 */ /* 0x008ee40000000000 */
[----:B---3--:R-:W-:Y:S06]  /*2470*/  BAR.SYNC.DEFER_BLOCKING 0x0 ;  /* 0x0000000000007b1d */ /* 0x008fec0000010000 */
[----:B------:R2:W-:Y:S01]  /*2480*/  @UP1 UTMASTG.2D [UR8], [UR20] ;  /* 0x00000008140013b5 */ /* 0x0005e20008008000 */
[----:B------:R0:W-:Y:S01]  /*2490*/  UTMACMDFLUSH ;  /* 0x00000000000079b7 */ /* 0x0001e20000000000 */
[----:B------:R-:W-:-:S04]  /*24a0*/  DEPBAR.LE SB0, 0x0 ;  /* 0x000080000000791a */ /* 0x000fc80000000000 */
[----:B------:R-:W-:Y:S08]  /*24b0*/  BAR.SYNC.DEFER_BLOCKING 0x0 ;  /* 0x0000000000007b1d */ /* 0x000ff00000010000 */
[----:B------:R-:W-:Y:S06]  /*24c0*/  BAR.SYNC.DEFER_BLOCKING 0x0 ;  /* 0x0000000000007b1d */ /* 0x000fec0000010000 */
[----:B--2---:R-:W-:Y:S05]  /*24d0*/  @P2 BRA `(.L_x_68) ;  /* 0x0000000000a02947 */ /* 0x004fea0003800000 */
[----:B------:R-:W2:Y:S01]  /*24e0*/  S2UR UR5, SR_CgaCtaId ;  /* 0x00000000000579c3 */ /* 0x000ea20000008800 */
[----:B------:R-:W-:Y:S01]  /*24f0*/  NOP ;  /* 0x0000000000007918 */ /* 0x000fe20000000000 */
[----:B------:R-:W-:Y:S01]  /*2500*/  UMOV UR4, 0x50 ;  /* 0x0000005000047882 */ /* 0x000fe20000000000 */
[----:B------:R-:W-:Y:S02]  /*2510*/  IMAD.U32 R0, RZ, RZ, UR23 ;  /* 0x00000017ff007e24 */ /* 0x000fe4000f8e00ff */
[----:B------:R-:W-:Y:S02]  /*2520*/  IMAD.MOV.U32 R3, RZ, RZ, 0xf ;  /* 0x0000000fff037424 */ /* 0x000fe400078e00ff */
[----:B------:R-:W-:Y:S01]  /*2530*/  IMAD.MOV.U32 R7, RZ, RZ, 0x1 ;  /* 0x00000001ff077424 */ /* 0x000fe200078e00ff */
[----:B------:R-:W-:-:S04]  /*2540*/  LOP3.LUT R0, R0, 0xffff, RZ, 0xc0, !PT ;  /* 0x0000ffff00007812 */ /* 0x000fc800078ec0ff */
[----:B------:R-:W-:-:S05]  /*2550*/  SHF.R.U32.HI R0, RZ, 0x5, R0 ;  /* 0x00000005ff007819 */ /* 0x000fca0000011600 */
[----:B------:R-:W-:Y:S01]  /*2560*/  VIADD R2, R0, 0x10 ;  /* 0x0000001000027836 */ /* 0x000fe20000000000 */
[----:B------:R-:W-:Y:S01]  /*2570*/  SHF.L.U32 R0, R3, R0, RZ ;  /* 0x0000000003007219 */ /* 0x000fe200000006ff */
[----:B--2---:R-:W-:-:S03]  /*2580*/  ULEA UR6, UR5, UR4, 0x18 ;  /* 0x0000000405067291 */ /* 0x004fc6000f8ec0ff */
[----:B------:R-:W-:-:S04]  /*2590*/  SHF.L.U32 R3, R7, R2, RZ ;  /* 0x0000000207037219 */ /* 0x000fc800000006ff */
[----:B------:R-:W-:Y:S02]  /*25a0*/  LOP3.LUT R0, R3, R0, RZ, 0xfc, !PT ;  /* 0x0000000003007212 */ /* 0x000fe400078efcff */
[----:B------:R-:W2:Y:S02]  /*25b0*/  LDS R5, [UR6] ;  /* 0x00000006ff057984 */ /* 0x000ea40008000800 */
[C---:B------:R-:W-:Y:S02]  /*25c0*/  LOP3.LUT R2, R0.reuse, 0xffff, RZ, 0xc0, !PT ;  /* 0x0000ffff00027812 */ /* 0x040fe400078ec0ff */
[----:B--2---:R-:W-:-:S04]  /*25d0*/  LOP3.LUT R3, R0, 0xffff, R5, 0x80, !PT ;  /* 0x0000ffff00037812 */ /* 0x004fc800078e8005 */
[----:B------:R-:W-:-:S13]  /*25e0*/  ISETP.NE.AND P0, PT, R3, R2, PT ;  /* 0x000000020300720c */ /* 0x000fda0003f05270 */
[----:B------:R-:W-:Y:S05]  /*25f0*/  @P0 BRA `(.L_x_69) ;  /* 0x0000000000500947 */ /* 0x000fea0003800000 */
[----:B------:R-:W-:Y:S02]  /*2600*/  SHF.R.U32.HI R5, RZ, 0x10, R5 ;  /* 0x00000010ff057819 */ /* 0x000fe40000011605 */
[----:B------:R-:W-:-:S04]  /*2610*/  SHF.R.U32.HI R2, RZ, 0x10, R0 ;  /* 0x00000010ff027819 */ /* 0x000fc80000011600 */
[----:B------:R-:W-:-:S04]  /*2620*/  LOP3.LUT R5, R5, R2, RZ, 0xc0, !PT ;  /* 0x0000000205057212 */ /* 0x000fc800078ec0ff */
[----:B------:R-:W-:-:S13]  /*2630*/  ISETP.NE.AND P0, PT, R5, R2, PT ;  /* 0x000000020500720c */ /* 0x000fda0003f05270 */
[----:B------:R-:W-:Y:S05]  /*2640*/  @P0 BRA `(.L_x_70) ;  /* 0x0000000000300947 */ /* 0x000fea0003800000 */
[----:B------:R-:W-:Y:S01]  /*2650*/  R2UR UR4, R0 ;  /* 0x00000000000472ca */ /* 0x000fe200000e0000 */
[----:B------:R-:W-:Y:S01]  /*2660*/  VOTEU.ANY UR5, UPT, PT ;  /* 0x0000000000057886 */ /* 0x000fe200038e0100 */
[----:B------:R-:W2:Y:S01]  /*2670*/  S2R R0, SR_LANEID ;  /* 0x0000000000007919 */ /* 0x000ea20000000000 */
[----:B------:R-:W-:-:S10]  /*2680*/  UFLO.U32 UR5, UR5 ;  /* 0x00000005000572bd */ /* 0x000fd400080e0000 */
[----:B------:R-:W-:-:S06]  /*2690*/  ULOP3.LUT UR4, URZ, UR4, URZ, 0x33, !UPT ;  /* 0x00000004ff047292 */ /* 0x000fcc000f8e33ff */
[----:B------:R-:W-:-:S04]  /*26a0*/  IMAD.U32 R2, RZ, RZ, UR4 ;  /* 0x00000004ff027e24 */ /* 0x000fc8000f8e00ff */
[----:B------:R-:W3:Y:S02]  /*26b0*/  REDUX UR7, R2 ;  /* 0x00000000020773c4 */ /* 0x000ee40000000000 */
[----:B------:R4:W-:Y:S01]  /*26c0*/  UTCATOMSWS.AND URZ, UR4 ;  /* 0x0000000400ff79e3 */ /* 0x0009e20008000000 */
[----:B--2---:R-:W-:Y:S01]  /*26d0*/  ISETP.EQ.U32.AND P0, PT, R0, UR5, PT ;  /* 0x0000000500007c0c */ /* 0x004fe2000bf02070 */
[----:B---3--:R-:W-:-:S12]  /*26e0*/  IMAD.U32 R0, RZ, RZ, UR7 ;  /* 0x00000007ff007e24 */ /* 0x008fd8000f8e00ff */
[----:B------:R4:W-:Y:S01]  /*26f0*/  @P0 ATOMS.AND RZ, [UR6], R0 ;  /* 0x00000000ffff098c */ /* 0x0009e2000a800006 */
[----:B------:R-:W-:Y:S05]  /*2700*/  BRA `(.L_x_68) ;  /* 0x0000000000147947 */ /* 0x000fea0003800000 */
.L_x_70:
[----:B------:R-:W-:-:S07]  /*2710*/  MOV R2, 0x2730 ;  /* 0x0000273000027802 */ /* 0x000fce0000000f00 */
[----:B-1----:R-:W-:Y:S05]  /*2720*/  CALL.REL.NOINC `($__internal_0_$__cuda_sm10x_tcgen05_guardrail_trap_col_being_dealloced_not_returned_by_alloc) ;  /* 0x0000000000447944 */ /* 0x002fea0003c00000 */
[----:B------:R-:W-:Y:S05]  /*2730*/  BRA `(.L_x_68) ;  /* 0x0000000000087947 */ /* 0x000fea0003800000 */
.L_x_69:
[----:B------:R-:W-:-:S07]  /*2740*/  MOV R2, 0x2760 ;  /* 0x0000276000027802 */ /* 0x000fce0000000f00 */
[----:B-1----:R-:W-:Y:S05]  /*2750*/  CALL.REL.NOINC `($__internal_2_$__cuda_sm10x_tcgen05_guardrail_trap_unallocated_columns_being_dealloced) ;  /* 0x0000000000507944 */ /* 0x002fea0003c00000 */
.L_x_68:
[----:B------:R-:W-:Y:S01]  /*2760*/  NOP ;  /* 0x0000000000007918 */ /* 0x000fe20000000000 */
[----:B----4-:R-:W-:Y:S05]  /*2770*/  EXIT ;  /* 0x000000000000794d */ /* 0x010fea0003800000 */
.L_x_57:
[----:B------:R-:W2:Y:S02]  /*2780*/  SYNCS.PHASECHK.TRANS64.TRYWAIT P0, [UR8+0x6000], RZ ;  /* 0x006000ffff0075a7 */ /* 0x000ea40008001108 */
[----:B--2---:R-:W-:Y:S05]  /*2790*/  @!P0 BRA `(.L_x_57) ;  /* 0xfffffffc00f88947 */ /* 0x004fea000383ffff */
[----:B------:R-:W-:Y:S05]  /*27a0*/  BRA `(.L_x_71) ;  /* 0xfffffff000a07947 */ /* 0x000fea000383ffff */
.L_x_59:
[----:B------:R-:W2:Y:S02]  /*27b0*/  SYNCS.PHASECHK.TRANS64.TRYWAIT P1, [UR8+0x6010], RZ ;  /* 0x006010ffff0075a7 */ /* 0x000ea40008021108 */
[----:B--2---:R-:W-:Y:S05]  /*27c0*/  @!P1 BRA `(.L_x_59) ;  /* 0xfffffffc00f89947 */ /* 0x004fea000383ffff */
[----:B------:R-:W-:Y:S05]  /*27d0*/  BRA `(.L_x_72) ;  /* 0xfffffff400147947 */ /* 0x000fea000383ffff */
.L_x_60:
[----:B------:R-:W3:Y:S02]  /*27e0*/  SYNCS.PHASECHK.TRANS64.TRYWAIT P0, [UR28+0x6000], R2 ;  /* 0x00600002ff0075a7 */ /* 0x000ee4000800111c */
[----:B---3--:R-:W-:Y:S05]  /*27f0*/  @!P0 BRA `(.L_x_60) ;  /* 0xfffffffc00f88947 */ /* 0x008fea000383ffff */
[----:B------:R-:W-:Y:S05]  /*2800*/  BRA `(.L_x_73) ;  /* 0xfffffff400947947 */ /* 0x000fea000383ffff */
.L_x_62:
[----:B------:R-:W3:Y:S02]  /*2810*/  SYNCS.PHASECHK.TRANS64.TRYWAIT P0, [UR28+0x6010], R2 ;  /* 0x00601002ff0075a7 */ /* 0x000ee4000800111c */
[----:B---3--:R-:W-:Y:S05]  /*2820*/  @!P0 BRA `(.L_x_62) ;  /* 0xfffffffc00f88947 */ /* 0x008fea000383ffff */
[----:B------:R-:W-:Y:S05]  /*2830*/  BRA `(.L_x_74) ;  /* 0xfffffff800047947 */ /* 0x000fea000383ffff */
        .weak           $__internal_0_$__cuda_sm10x_tcgen05_guardrail_trap_col_being_dealloced_not_returned_by_alloc
        .type           $__internal_0_$__cuda_sm10x_tcgen05_guardrail_trap_col_being_dealloced_not_returned_by_alloc,@function
        .size           $__internal_0_$__cuda_sm10x_tcgen05_guardrail_trap_col_being_dealloced_not_returned_by_alloc,($__internal_1_$__cuda_sm10x_tcgen05_guardrail_trap_phase_invalid_during_alloc - $__internal_0_$__cuda_sm10x_tcgen05_guardrail_trap_col_being_dealloced_not_returned_by_alloc)
$__internal_0_$__cuda_sm10x_tcgen05_guardrail_trap_col_being_dealloced_not_returned_by_alloc:
[----:B------:R-:W-:Y:S05]  /*2840*/  BPT.TRAP 0x1 ;  /* 0x000000040000795c */ /* 0x000fea0000300000 */
[----:B------:R-:W-:-:S04]  /*2850*/  IMAD.MOV.U32 R3, RZ, RZ, 0x0 ;  /* 0x00000000ff037424 */ /* 0x000fc800078e00ff */
[----:B------:R-:W-:Y:S05]  /*2860*/  RET.REL.NODEC R2 `(gluon_tcgen05) ;  /* 0xffffffd402e47950 */ /* 0x000fea0003c3ffff */
        .weak           $__internal_1_$__cuda_sm10x_tcgen05_guardrail_trap_phase_invalid_during_alloc
        .type           $__internal_1_$__cuda_sm10x_tcgen05_guardrail_trap_phase_invalid_during_alloc,@function
        .size           $__internal_1_$__cuda_sm10x_tcgen05_guardrail_trap_phase_invalid_during_alloc,($__internal_2_$__cuda_sm10x_tcgen05_guardrail_trap_unallocated_columns_being_dealloced - $__internal_1_$__cuda_sm10x_tcgen05_guardrail_trap_phase_invalid_during_alloc)
$__internal_1_$__cuda_sm10x_tcgen05_guardrail_trap_phase_invalid_during_alloc:
[----:B------:R-:W-:Y:S05]  /*2870*/  BPT.TRAP 0x1 ;  /* 0x000000040000795c */ /* 0x000fea0000300000 */
[----:B------:R-:W-:-:S04]  /*2880*/  IMAD.MOV.U32 R3, RZ, RZ, 0x0 ;  /* 0x00000000ff037424 */ /* 0x000fc800078e00ff */
[----:B------:R-:W-:Y:S05]  /*2890*/  RET.REL.NODEC R2 `(gluon_tcgen05) ;  /* 0xffffffd402d87950 */ /* 0x000fea0003c3ffff */
        .weak           $__internal_2_$__cuda_sm10x_tcgen05_guardrail_trap_unallocated_columns_being_dealloced
        .type           $__internal_2_$__cuda_sm10x_tcgen05_guardrail_trap_unallocated_columns_being_dealloced,@function
        .size           $__internal_2_$__cuda_sm10x_tcgen05_guardrail_trap_unallocated_columns_being_dealloced,(.L_x_78 - $__internal_2_$__cuda_sm10x_tcgen05_guardrail_trap_unallocated_columns_being_dealloced)
$__internal_2_$__cuda_sm10x_tcgen05_guardrail_trap_unallocated_columns_being_dealloced:
[----:B------:R-:W-:Y:S05]  /*28a0*/  BPT.TRAP 0x1 ;  /* 0x000000040000795c */ /* 0x000fea0000300000 */
[----:B------:R-:W-:-:S04]  /*28b0*/  IMAD.MOV.U32 R3, RZ, RZ, 0x0 ;  /* 0x00000000ff037424 */ /* 0x000fc800078e00ff */
[----:B------:R-:W-:Y:S05]  /*28c0*/  RET.REL.NODEC R2 `(gluon_tcgen05) ;  /* 0xffffffd402cc7950 */ /* 0x000fea0003c3ffff */
.L_x_75:
[----:B------:R-:W-:-:S00]  /*28d0*/  BRA `(.L_x_75) ;  /* 0xfffffffc00fc7947 */ /* 0x000fc0000383ffff */
[----:B------:R-:W-:-:S00]  /*28e0*/  NOP ;  /* 0x0000000000007918 */ /* 0x000fc00000000000 */
        /* <DEDUP_REMOVED lines=9> */
.L_x_78:


//--------------------- .nv.shared.gluon_tcgen05  --------------------------
	.section	.nv.shared.gluon_tcgen05,"aw",@nobits
	.sectionflags	@""
	.align	16
	.zero		1024


//--------------------- .nv.shared.reserved.0     --------------------------
	.section	.nv.shared.reserved.0,"aw",@nobits
	.align	8
	.weak		__nv_reservedSMEM_offset_0_alias
	.size		__nv_reservedSMEM_offset_0_alias, 0, 64
	.other		__nv_reservedSMEM_offset_0_alias,@"STO_CUDA_RESERVED_SHARED STV_DEFAULT"
__nv_reservedSMEM_offset_0_alias:
	.zero		0
.nv.shared.reserved.0:
	.zero		64
	.weak		__nv_reservedSMEM_allocation_phase
	.type		__nv_reservedSMEM_allocation_phase,@object
	.size		__nv_reservedSMEM_allocation_phase,(.L_0 - __nv_reservedSMEM_allocation_phase)
__nv_reservedSMEM_allocation_phase:
	.zero		1
.L_0:
	.zero		7
	.weak		__nv_reservedSMEM_devtool_atexit_pc
	.type		__nv_reservedSMEM_devtool_atexit_pc,@object
	.size		__nv_reservedSMEM_devtool_atexit_pc,(__nv_reservedSMEM_allocation_mask - __nv_reservedSMEM_devtool_atexit_pc)
__nv_reservedSMEM_devtool_atexit_pc:
	.zero		8
	.weak		__nv_reservedSMEM_allocation_mask
	.type		__nv_reservedSMEM_allocation_mask,@object
	.size		__nv_reservedSMEM_allocation_mask,(.L_2 - __nv_reservedSMEM_allocation_mask)
__nv_reservedSMEM_allocation_mask:
	.zero		4
.L_2:


//--------------------- .nv.constant0.gluon_tcgen05 --------------------------
	.section	.nv.constant0.gluon_tcgen05,"a",@progbits
	.sectionflags	@""
	.align	4
.nv.constant0.gluon_tcgen05:
	.zero		976


//--------------------- SYMBOLS --------------------------

	.type		.nv.reservedSmem.offset0,@object
	.size		.nv.reservedSmem.offset0,0x4
	.type		.nv.reservedSmem.cap,@object
	.size		.nv.reservedSmem.cap,0x4
